	.headerflags	@"EF_CUDA_TEXMODE_UNIFIED EF_CUDA_64BIT_ADDRESS EF_CUDA_SM80 EF_CUDA_VIRTUAL_SM(EF_CUDA_SM80)"
	.elftype	@"ET_EXEC"


//--------------------- .nv.info                  --------------------------
	.section	.nv.info,"",@"SHT_CUDA_INFO"
	.align	4


	//----- nvinfo : EIATTR_REGCOUNT
	.align		4
        /*0000*/ 	.byte	0x04, 0x2f
        /*0002*/ 	.short	(.L_4 - .L_3)
	.align		4
.L_3:
        /*0004*/ 	.word	index@(randn_kernel_0d123)
        /*0008*/ 	.word	0x00000020


	//----- nvinfo : EIATTR_MAX_STACK_SIZE
	.align		4
.L_4:
        /*000c*/ 	.byte	0x04, 0x23
        /*000e*/ 	.short	(.L_6 - .L_5)
	.align		4
.L_5:
        /*0010*/ 	.word	index@(randn_kernel_0d123)
        /*0014*/ 	.word	0x00000000


	//----- nvinfo : EIATTR_MIN_STACK_SIZE
	.align		4
.L_6:
        /*0018*/ 	.byte	0x04, 0x12
        /*001a*/ 	.short	(.L_8 - .L_7)
	.align		4
.L_7:
        /*001c*/ 	.word	index@(randn_kernel_0d123)
        /*0020*/ 	.word	0x00000020


	//----- nvinfo : EIATTR_FRAME_SIZE
	.align		4
.L_8:
        /*0024*/ 	.byte	0x04, 0x11
        /*0026*/ 	.short	(.L_10 - .L_9)
	.align		4
.L_9:
        /*0028*/ 	.word	index@(randn_kernel_0d123)
        /*002c*/ 	.word	0x00000020
.L_10:


//--------------------- .nv.info.randn_kernel_0d123 --------------------------
	.section	.nv.info.randn_kernel_0d123,"",@"SHT_CUDA_INFO"
	.align	4


	//----- nvinfo : EIATTR_CUDA_API_VERSION
	.align		4
        /*0000*/ 	.byte	0x04, 0x37
        /*0002*/ 	.short	(.L_12 - .L_11)
.L_11:
        /*0004*/ 	.word	0x00000078


	//----- nvinfo : EIATTR_SW2861232_WAR
	.align		4
.L_12:
        /*0008*/ 	.byte	0x01, 0x35
	.zero		2


	//----- nvinfo : EIATTR_PARAM_CBANK
	.align		4
        /*000c*/ 	.byte	0x04, 0x0a
        /*000e*/ 	.short	(.L_14 - .L_13)
	.align		4
.L_13:
        /*0010*/ 	.word	index@(.nv.constant0.randn_kernel_0d123)
        /*0014*/ 	.short	0x0160
        /*0016*/ 	.short	0x0014


	//----- nvinfo : EIATTR_CBANK_PARAM_SIZE
	.align		4
.L_14:
        /*0018*/ 	.byte	0x03, 0x19
        /*001a*/ 	.short	0x0014


	//----- nvinfo : EIATTR_KPARAM_INFO
	.align		4
        /*001c*/ 	.byte	0x04, 0x17
        /*001e*/ 	.short	(.L_16 - .L_15)
.L_15:
        /*0020*/ 	.word	0x00000000
        /*0024*/ 	.short	0x0003
        /*0026*/ 	.short	0x0010
        /*0028*/ 	.byte	0x00, 0xf0, 0x11, 0x00


	//----- nvinfo : EIATTR_KPARAM_INFO
	.align		4
.L_16:
        /*002c*/ 	.byte	0x04, 0x17
        /*002e*/ 	.short	(.L_18 - .L_17)
.L_17:
        /*0030*/ 	.word	0x00000000
        /*0034*/ 	.short	0x0002
        /*0036*/ 	.short	0x000c
        /*0038*/ 	.byte	0x00, 0xf0, 0x11, 0x00


	//----- nvinfo : EIATTR_KPARAM_INFO
	.align		4
.L_18:
        /*003c*/ 	.byte	0x04, 0x17
        /*003e*/ 	.short	(.L_20 - .L_19)
.L_19:
        /*0040*/ 	.word	0x00000000
        /*0044*/ 	.short	0x0001
        /*0046*/ 	.short	0x0008
        /*0048*/ 	.byte	0x00, 0xf0, 0x11, 0x00


	//----- nvinfo : EIATTR_KPARAM_INFO
	.align		4
.L_20:
        /*004c*/ 	.byte	0x04, 0x17
        /*004e*/ 	.short	(.L_22 - .L_21)
.L_21:
        /*0050*/ 	.word	0x00000000
        /*0054*/ 	.short	0x0000
        /*0056*/ 	.short	0x0000
        /*0058*/ 	.byte	0x00, 0xf0, 0x21, 0x00


	//----- nvinfo : EIATTR_MAXREG_COUNT
	.align		4
.L_22:
        /*005c*/ 	.byte	0x03, 0x1b
        /*005e*/ 	.short	0x00ff


	//----- nvinfo : EIATTR_EXIT_INSTR_OFFSETS
	.align		4
        /*0060*/ 	.byte	0x04, 0x1c
        /*0062*/ 	.short	(.L_24 - .L_23)


	//   ....[0]....
.L_23:
        /*0064*/ 	.word	0x00002460


	//   ....[1]....
        /*0068*/ 	.word	0x00002480


	//----- nvinfo : EIATTR_MAX_THREADS
	.align		4
.L_24:
        /*006c*/ 	.byte	0x04, 0x05
        /*006e*/ 	.short	(.L_26 - .L_25)
.L_25:
        /*0070*/ 	.word	0x00000080
        /*0074*/ 	.word	0x00000001
        /*0078*/ 	.word	0x00000001


	//----- nvinfo : EIATTR_CRS_STACK_SIZE
	.align		4
.L_26:
        /*007c*/ 	.byte	0x04, 0x1e
        /*007e*/ 	.short	(.L_28 - .L_27)
.L_27:
        /*0080*/ 	.word	0x00000000
.L_28:


//--------------------- .nv.constant2.randn_kernel_0d123 --------------------------
	.section	.nv.constant2.randn_kernel_0d123,"a",@progbits
	.align	4
.nv.constant2.randn_kernel_0d123:
        /*0000*/ 	.byte	0x19, 0x2d, 0x44, 0x54, 0xfb, 0x21, 0xf9, 0x3b


//--------------------- .nv.constant0.randn_kernel_0d123 --------------------------
	.section	.nv.constant0.randn_kernel_0d123,"a",@progbits
	.align	4
.nv.constant0.randn_kernel_0d123:
	.zero		372


//--------------------- .text.randn_kernel_0d123  --------------------------
	.section	.text.randn_kernel_0d123,"ax",@progbits
	.sectioninfo	@"SHI_REGISTERS=32"
	.align	128
        .global         randn_kernel_0d123
        .type           randn_kernel_0d123,@function
        .size           randn_kernel_0d123,(.L_x_9 - randn_kernel_0d123)
        .other          randn_kernel_0d123,@"STO_CUDA_ENTRY STV_DEFAULT"
randn_kernel_0d123:
.text.randn_kernel_0d123:
[----:B------:R-:W-:-:S03]  /*0000*/  IMAD.MOV.U32 R1, RZ, RZ, c[0x0][0x28] ;  /* 0x00000a00ff017624 */ /* 0x000fc600078e00ff */
[----:B------:R-:W0:Y:S01]  /*0010*/  S2R R5, SR_TID.X ;  /* 0x0000000000057919 */ /* 0x000e220000002100 */
[----:B------:R-:W-:Y:S01]  /*0020*/  ULDC UR4, c[0x0][0x170] ;  /* 0x00005c0000047ab9 */ /* 0x000fe20000000800 */
[----:B------:R-:W-:Y:S01]  /*0030*/  IADD3 R1, R1, -0x20, RZ ;  /* 0xffffffe001017810 */ /* 0x000fe20007ffe0ff */
[----:B------:R-:W-:Y:S01]  /*0040*/  USHF.R.S32.HI UR4, URZ, 0x1f, UR4 ;  /* 0x0000001f3f047899 */ /* 0x000fe20008011404 */
[----:B------:R-:W1:Y:S01]  /*0050*/  S2R R12, SR_CTAID.X ;  /* 0x00000000000c7919 */ /* 0x000e620000002500 */
[----:B------:R-:W-:Y:S01]  /*0060*/  ULDC UR6, c[0x0][0x16c] ;  /* 0x00005b0000067ab9 */ /* 0x000fe20000000800 */
[----:B------:R-:W-:Y:S01]  /*0070*/  BSSY B0, `(.L_x_0) ;  /* 0x00000ca000007945 */ /* 0x000fe20003800000 */
[----:B------:R-:W-:Y:S01]  /*0080*/  ULOP3.LUT UR6, UR4, UR6, URZ, 0x3c, !UPT ;  /* 0x0000000604067292 */ /* 0x000fe2000f8e3c3f */
[----:B------:R-:W-:-:S03]  /*0090*/  IADD3 R27, R1, 0x4, RZ ;  /* 0x00000004011b7810 */ /* 0x000fc60007ffe0ff */
[----:B------:R-:W-:Y:S02]  /*00a0*/  UIMAD.WIDE.U32 UR4, UR6, -0x2daee0ad, URZ ;  /* 0xd2511f53060478a5 */ /* 0x000fe4000f8e003f */
[----:B------:R-:W-:Y:S01]  /*00b0*/  UIMAD UR6, UR6, -0x2daee0ad, URZ ;  /* 0xd2511f53060678a4 */ /* 0x000fe2000f8e023f */
[----:B0-----:R-:W-:-:S05]  /*00c0*/  LOP3.LUT R5, R5, 0x7, RZ, 0xc0, !PT ;  /* 0x0000000705057812 */ /* 0x001fca00078ec0ff */
[----:B-1----:R-:W-:-:S05]  /*00d0*/  IMAD R0, R12, 0x8, R5 ;  /* 0x000000080c007824 */ /* 0x002fca00078e0205 */
[----:B------:R-:W-:Y:S01]  /*00e0*/  IADD3 R6, R0, c[0x0][0x170], RZ ;  /* 0x00005c0000067a10 */ /* 0x000fe20007ffe0ff */
[----:B------:R-:W-:-:S04]  /*00f0*/  IMAD.MOV.U32 R0, RZ, RZ, c[0x0][0x16c] ;  /* 0x00005b00ff007624 */ /* 0x000fc800078e00ff */
[----:B------:R-:W-:Y:S01]  /*0100*/  IMAD.WIDE.U32 R6, R6, -0x2daee0ad, RZ ;  /* 0xd2511f5306067825 */ /* 0x000fe200078e00ff */
[----:B------:R-:W-:Y:S02]  /*0110*/  SHF.R.S32.HI R2, RZ, 0x1f, R0 ;  /* 0x0000001fff027819 */ /* 0x000fe40000011400 */
[----:B------:R-:W-:Y:S02]  /*0120*/  IADD3 R4, R0, -0x61c88647, RZ ;  /* 0x9e3779b900047810 */ /* 0x000fe40007ffe0ff */
[----:B------:R-:W-:Y:S02]  /*0130*/  LOP3.LUT R3, R7, R2, RZ, 0x3c, !PT ;  /* 0x0000000207037212 */ /* 0x000fe400078e3cff */
[----:B------:R-:W-:Y:S02]  /*0140*/  IADD3 R8, R2, 0x76cf5d0a, RZ ;  /* 0x76cf5d0a02087810 */ /* 0x000fe40007ffe0ff */
[----:B------:R-:W-:Y:S01]  /*0150*/  IADD3 R10, R0, -0x255992d5, RZ ;  /* 0xdaa66d2b000a7810 */ /* 0x000fe20007ffe0ff */
[----:B------:R-:W-:Y:S01]  /*0160*/  IMAD.HI.U32 R7, R3, -0x326172a9, RZ ;  /* 0xcd9e8d5703077827 */ /* 0x000fe200078e00ff */
[----:B------:R-:W-:-:S03]  /*0170*/  IADD3 R14, R2, 0x646e171e, RZ ;  /* 0x646e171e020e7810 */ /* 0x000fc60007ffe0ff */
[----:B------:R-:W-:Y:S01]  /*0180*/  IMAD R3, R3, -0x326172a9, RZ ;  /* 0xcd9e8d5703037824 */ /* 0x000fe200078e02ff */
[----:B------:R-:W-:Y:S02]  /*0190*/  LOP3.LUT R4, R7, R4, RZ, 0x3c, !PT ;  /* 0x0000000407047212 */ /* 0x000fe400078e3cff */
[----:B------:R-:W-:-:S03]  /*01a0*/  IADD3 R7, R2, -0x4498517b, RZ ;  /* 0xbb67ae8502077810 */ /* 0x000fc60007ffe0ff */
[----:B------:R-:W-:Y:S01]  /*01b0*/  IMAD.HI.U32 R9, R4, -0x2daee0ad, RZ ;  /* 0xd2511f5304097827 */ /* 0x000fe200078e00ff */
[----:B------:R-:W-:Y:S01]  /*01c0*/  LOP3.LUT R7, R6, UR5, R7, 0x96, !PT ;  /* 0x0000000506077c12 */ /* 0x000fe2000f8e9607 */
[----:B------:R-:W-:Y:S01]  /*01d0*/  ULDC.64 UR4, c[0x0][0x118] ;  /* 0x0000460000047ab9 */ /* 0x000fe20000000a00 */
[----:B------:R-:W-:Y:S01]  /*01e0*/  IADD3 R6, R0, 0x3c6ef372, RZ ;  /* 0x3c6ef37200067810 */ /* 0x000fe20007ffe0ff */
[----:B------:R-:W-:Y:S01]  /*01f0*/  IMAD R4, R4, -0x2daee0ad, RZ ;  /* 0xd2511f5304047824 */ /* 0x000fe200078e02ff */
[----:B------:R-:W-:Y:S01]  /*0200*/  LOP3.LUT R9, R9, UR6, R8, 0x96, !PT ;  /* 0x0000000609097c12 */ /* 0x000fe2000f8e9608 */
[----:B------:R-:W-:-:S04]  /*0210*/  IMAD.HI.U32 R8, R7, -0x326172a9, RZ ;  /* 0xcd9e8d5707087827 */ /* 0x000fc800078e00ff */
[----:B------:R-:W-:Y:S01]  /*0220*/  IMAD R7, R7, -0x326172a9, RZ ;  /* 0xcd9e8d5707077824 */ /* 0x000fe200078e02ff */
[----:B------:R-:W-:Y:S01]  /*0230*/  LOP3.LUT R3, R8, R3, R6, 0x96, !PT ;  /* 0x0000000308037212 */ /* 0x000fe200078e9606 */
[----:B------:R-:W-:Y:S01]  /*0240*/  IMAD.HI.U32 R11, R9, -0x326172a9, RZ ;  /* 0xcd9e8d57090b7827 */ /* 0x000fe200078e00ff */
[----:B------:R-:W-:-:S03]  /*0250*/  IADD3 R8, R2, -0x126145ec, RZ ;  /* 0xed9eba1402087810 */ /* 0x000fc60007ffe0ff */
[----:B------:R-:W-:Y:S01]  /*0260*/  IMAD.HI.U32 R6, R3, -0x2daee0ad, RZ ;  /* 0xd2511f5303067827 */ /* 0x000fe200078e00ff */
[----:B------:R-:W-:Y:S02]  /*0270*/  LOP3.LUT R10, R11, R7, R10, 0x96, !PT ;  /* 0x000000070b0a7212 */ /* 0x000fe400078e960a */
[----:B------:R-:W-:Y:S01]  /*0280*/  IADD3 R7, R2, 0x32370b8f, RZ ;  /* 0x32370b8f02077810 */ /* 0x000fe20007ffe0ff */
[----:B------:R-:W-:Y:S02]  /*0290*/  IMAD R3, R3, -0x2daee0ad, RZ ;  /* 0xd2511f5303037824 */ /* 0x000fe400078e02ff */
[----:B------:R-:W-:Y:S01]  /*02a0*/  IMAD.HI.U32 R11, R10, -0x2daee0ad, RZ ;  /* 0xd2511f530a0b7827 */ /* 0x000fe200078e00ff */
[----:B------:R-:W-:Y:S02]  /*02b0*/  LOP3.LUT R4, R6, R4, R7, 0x96, !PT ;  /* 0x0000000406047212 */ /* 0x000fe400078e9607 */
[----:B------:R-:W-:Y:S01]  /*02c0*/  IADD3 R6, R0, 0x78dde6e4, RZ ;  /* 0x78dde6e400067810 */ /* 0x000fe20007ffe0ff */
[----:B------:R-:W-:Y:S01]  /*02d0*/  IMAD R9, R9, -0x326172a9, RZ ;  /* 0xcd9e8d5709097824 */ /* 0x000fe200078e02ff */
[----:B------:R-:W-:Y:S01]  /*02e0*/  LOP3.LUT R8, R11, R3, R8, 0x96, !PT ;  /* 0x000000030b087212 */ /* 0x000fe200078e9608 */
[----:B------:R-:W-:Y:S01]  /*02f0*/  IMAD.HI.U32 R3, R4, -0x326172a9, RZ ;  /* 0xcd9e8d5704037827 */ /* 0x000fe200078e00ff */
[----:B------:R-:W-:-:S03]  /*0300*/  IADD3 R7, R0, 0x1715609d, RZ ;  /* 0x1715609d00077810 */ /* 0x000fc60007ffe0ff */
[----:B------:R-:W-:Y:S01]  /*0310*/  IMAD R4, R4, -0x326172a9, RZ ;  /* 0xcd9e8d5704047824 */ /* 0x000fe200078e02ff */
[----:B------:R-:W-:Y:S01]  /*0320*/  LOP3.LUT R3, R3, R9, R6, 0x96, !PT ;  /* 0x0000000903037212 */ /* 0x000fe200078e9606 */
[----:B------:R-:W-:-:S04]  /*0330*/  IMAD.HI.U32 R11, R8, -0x326172a9, RZ ;  /* 0xcd9e8d57080b7827 */ /* 0x000fc800078e00ff */
[----:B------:R-:W-:Y:S01]  /*0340*/  IMAD R10, R10, -0x2daee0ad, RZ ;  /* 0xd2511f530a0a7824 */ /* 0x000fe200078e02ff */
[----:B------:R-:W-:Y:S01]  /*0350*/  LOP3.LUT R4, R11, R4, R7, 0x96, !PT ;  /* 0x000000040b047212 */ /* 0x000fe200078e9607 */
[C---:B------:R-:W-:Y:S01]  /*0360*/  IMAD.HI.U32 R6, R3.reuse, -0x2daee0ad, RZ ;  /* 0xd2511f5303067827 */ /* 0x040fe200078e00ff */
[----:B------:R-:W-:Y:S02]  /*0370*/  IADD3 R7, R2, -0x56f99767, RZ ;  /* 0xa906689902077810 */ /* 0x000fe40007ffe0ff */
[----:B------:R-:W-:Y:S01]  /*0380*/  IADD3 R11, R0, 0x5384540f, RZ ;  /* 0x5384540f000b7810 */ /* 0x000fe20007ffe0ff */
[----:B------:R-:W-:Y:S01]  /*0390*/  IMAD R3, R3, -0x2daee0ad, RZ ;  /* 0xd2511f5303037824 */ /* 0x000fe200078e02ff */
[----:B------:R-:W-:Y:S01]  /*03a0*/  LOP3.LUT R6, R6, R10, R7, 0x96, !PT ;  /* 0x0000000a06067212 */ /* 0x000fe200078e9607 */
[----:B------:R-:W-:-:S04]  /*03b0*/  IMAD.HI.U32 R9, R4, -0x2daee0ad, RZ ;  /* 0xd2511f5304097827 */ /* 0x000fc800078e00ff */
[----:B------:R-:W-:Y:S01]  /*03c0*/  IMAD.HI.U32 R7, R6, -0x326172a9, RZ ;  /* 0xcd9e8d5706077827 */ /* 0x000fe200078e00ff */
[----:B------:R-:W-:Y:S02]  /*03d0*/  LOP3.LUT R9, R9, R3, R14, 0x96, !PT ;  /* 0x0000000309097212 */ /* 0x000fe400078e960e */
[----:B------:R-:W-:Y:S01]  /*03e0*/  IADD3 R3, R0, -0x4ab325aa, RZ ;  /* 0xb54cda5600037810 */ /* 0x000fe20007ffe0ff */
[----:B------:R-:W-:Y:S02]  /*03f0*/  IMAD R8, R8, -0x326172a9, RZ ;  /* 0xcd9e8d5708087824 */ /* 0x000fe400078e02ff */
[----:B------:R-:W-:Y:S02]  /*0400*/  IMAD R6, R6, -0x326172a9, RZ ;  /* 0xcd9e8d5706067824 */ /* 0x000fe400078e02ff */
[----:B------:R-:W-:Y:S01]  /*0410*/  IMAD.HI.U32 R10, R9, -0x326172a9, RZ ;  /* 0xcd9e8d57090a7827 */ /* 0x000fe200078e00ff */
[----:B------:R-:W-:Y:S02]  /*0420*/  LOP3.LUT R3, R7, R8, R3, 0x96, !PT ;  /* 0x0000000807037212 */ /* 0x000fe400078e9603 */
[----:B------:R-:W-:Y:S01]  /*0430*/  IADD3 R8, R2, -0x24c28bd8, RZ ;  /* 0xdb3d742802087810 */ /* 0x000fe20007ffe0ff */
[----:B------:R-:W-:Y:S01]  /*0440*/  IMAD R4, R4, -0x2daee0ad, RZ ;  /* 0xd2511f5304047824 */ /* 0x000fe200078e02ff */
[----:B------:R-:W-:Y:S01]  /*0450*/  LOP3.LUT R10, R10, R6, R11, 0x96, !PT ;  /* 0x000000060a0a7212 */ /* 0x000fe200078e960b */
[----:B------:R-:W-:-:S02]  /*0460*/  IMAD R7, R3, -0x2daee0ad, RZ ;  /* 0xd2511f5303077824 */ /* 0x000fc400078e02ff */
[----:B------:R-:W-:Y:S01]  /*0470*/  IMAD.HI.U32 R6, R3, -0x2daee0ad, RZ ;  /* 0xd2511f5303067827 */ /* 0x000fe200078e00ff */
[----:B------:R-:W-:-:S03]  /*0480*/  IADD3 R3, R2, 0x1fd5c5a3, RZ ;  /* 0x1fd5c5a302037810 */ /* 0x000fc60007ffe0ff */
[----:B------:R-:W-:Y:S01]  /*0490*/  IMAD.HI.U32 R11, R10, -0x2daee0ad, RZ ;  /* 0xd2511f530a0b7827 */ /* 0x000fe200078e00ff */
[----:B------:R-:W-:Y:S02]  /*04a0*/  LOP3.LUT R3, R6, R4, R3, 0x96, !PT ;  /* 0x0000000406037212 */ /* 0x000fe400078e9603 */
[----:B------:R-:W-:Y:S01]  /*04b0*/  IADD3 R4, R0, -0xe443238, RZ ;  /* 0xf1bbcdc800047810 */ /* 0x000fe20007ffe0ff */
[----:B------:R-:W-:Y:S01]  /*04c0*/  IMAD R9, R9, -0x326172a9, RZ ;  /* 0xcd9e8d5709097824 */ /* 0x000fe200078e02ff */
[----:B------:R-:W-:Y:S01]  /*04d0*/  LOP3.LUT R7, R11, R7, R8, 0x96, !PT ;  /* 0x000000070b077212 */ /* 0x000fe200078e9608 */
[----:B------:R-:W-:-:S04]  /*04e0*/  IMAD.HI.U32 R8, R3, -0x326172a9, RZ ;  /* 0xcd9e8d5703087827 */ /* 0x000fc800078e00ff */
[----:B------:R-:W-:Y:S01]  /*04f0*/  IMAD.WIDE.U32 R6, R7, -0x326172a9, RZ ;  /* 0xcd9e8d5707067825 */ /* 0x000fe200078e00ff */
[----:B------:R-:W-:Y:S02]  /*0500*/  LOP3.LUT R4, R8, R9, R4, 0x96, !PT ;  /* 0x0000000908047212 */ /* 0x000fe400078e9604 */
[----:B------:R-:W-:Y:S01]  /*0510*/  IADD3 R9, R2, -0x695add53, RZ ;  /* 0x96a522ad02097810 */ /* 0x000fe20007ffe0ff */
[----:B------:R-:W-:Y:S01]  /*0520*/  IMAD R10, R10, -0x2daee0ad, RZ ;  /* 0xd2511f530a0a7824 */ /* 0x000fe200078e02ff */
[----:B------:R-:W-:Y:S01]  /*0530*/  SHF.R.S32.HI R11, RZ, 0x1f, R6 ;  /* 0x0000001fff0b7819 */ /* 0x000fe20000011406 */
[----:B------:R-:W-:-:S03]  /*0540*/  IMAD R3, R3, -0x326172a9, RZ ;  /* 0xcd9e8d5703037824 */ /* 0x000fc600078e02ff */
[----:B------:R-:W-:Y:S01]  /*0550*/  LOP3.LUT R11, R11, R6, RZ, 0x3c, !PT ;  /* 0x000000060b0b7212 */ /* 0x000fe200078e3cff */
[C---:B------:R-:W-:Y:S02]  /*0560*/  IMAD R6, R4.reuse, -0x2daee0ad, RZ ;  /* 0xd2511f5304067824 */ /* 0x040fe400078e02ff */
[----:B------:R-:W-:-:S03]  /*0570*/  IMAD.HI.U32 R4, R4, -0x2daee0ad, RZ ;  /* 0xd2511f5304047827 */ /* 0x000fc600078e00ff */
[----:B------:R-:W0:Y:S01]  /*0580*/  I2F R11, R11 ;  /* 0x0000000b000b7306 */ /* 0x000e220000201400 */
[----:B------:R-:W-:Y:S02]  /*0590*/  SHF.R.S32.HI R13, RZ, 0x1f, R6 ;  /* 0x0000001fff0d7819 */ /* 0x000fe40000011406 */
[----:B------:R-:W-:Y:S02]  /*05a0*/  LOP3.LUT R4, R4, R10, R9, 0x96, !PT ;  /* 0x0000000a04047212 */ /* 0x000fe400078e9609 */
[----:B------:R-:W-:Y:S02]  /*05b0*/  LOP3.LUT R13, R13, R6, RZ, 0x3c, !PT ;  /* 0x000000060d0d7212 */ /* 0x000fe400078e3cff */
[----:B------:R-:W-:Y:S02]  /*05c0*/  IADD3 R6, R0, -0x700cb87f, RZ ;  /* 0x8ff3478100067810 */ /* 0x000fe40007ffe0ff */
[----:B------:R-:W-:Y:S02]  /*05d0*/  SHF.R.S32.HI R9, RZ, 0x1f, R4 ;  /* 0x0000001fff097819 */ /* 0x000fe40000011404 */
[----:B------:R-:W-:Y:S01]  /*05e0*/  LOP3.LUT R6, R7, R3, R6, 0x96, !PT ;  /* 0x0000000307067212 */ /* 0x000fe200078e9606 */
[----:B------:R-:W1:Y:S01]  /*05f0*/  I2F R13, R13 ;  /* 0x0000000d000d7306 */ /* 0x000e620000201400 */
[----:B------:R-:W-:-:S02]  /*0600*/  LOP3.LUT R9, R9, R4, RZ, 0x3c, !PT ;  /* 0x0000000409097212 */ /* 0x000fc400078e3cff */
[----:B------:R-:W-:Y:S01]  /*0610*/  SHF.R.S32.HI R3, RZ, 0x1f, R6 ;  /* 0x0000001fff037819 */ /* 0x000fe20000011406 */
[----:B0-----:R-:W-:-:S03]  /*0620*/  FMUL R24, R11, 4.6566125955216364218e-10 ;  /* 0x2fffffff0b187820 */ /* 0x001fc60000400000 */
[----:B------:R-:W-:Y:S01]  /*0630*/  LOP3.LUT R3, R3, R6, RZ, 0x3c, !PT ;  /* 0x0000000603037212 */ /* 0x000fe200078e3cff */
[----:B------:R-:W-:Y:S01]  /*0640*/  FMUL R24, R24, 6.2831854820251464844 ;  /* 0x40c90fdb18187820 */ /* 0x000fe20000400000 */
[----:B------:R-:W0:Y:S03]  /*0650*/  I2F R9, R9 ;  /* 0x0000000900097306 */ /* 0x000e260000201400 */
[C---:B------:R-:W-:Y:S02]  /*0660*/  FMUL R14, R24.reuse, 0.63661974668502807617 ;  /* 0x3f22f983180e7820 */ /* 0x040fe40000400000 */
[----:B------:R-:W-:Y:S02]  /*0670*/  FADD.FTZ R2, |R24|, -RZ ;  /* 0x800000ff18027221 */ /* 0x000fe40000010200 */
[----:B-1----:R-:W-:Y:S01]  /*0680*/  FMUL R13, R13, 4.6566125955216364218e-10 ;  /* 0x2fffffff0d0d7820 */ /* 0x002fe20000400000 */
[----:B------:R-:W1:Y:S02]  /*0690*/  I2F R3, R3 ;  /* 0x0000000300037306 */ /* 0x000e640000201400 */
[C---:B------:R-:W-:Y:S01]  /*06a0*/  FSETP.GE.AND P1, PT, R2.reuse, 105615, PT ;  /* 0x47ce47800200780b */ /* 0x040fe20003f26000 */
[----:B------:R-:W-:Y:S01]  /*06b0*/  FMUL R23, R13, 6.2831854820251464844 ;  /* 0x40c90fdb0d177820 */ /* 0x000fe20000400000 */
[----:B------:R-:W-:-:S03]  /*06c0*/  FSETP.NEU.AND P4, PT, R2, +INF , PT ;  /* 0x7f8000000200780b */ /* 0x000fc60003f8d000 */
[----:B------:R-:W-:Y:S01]  /*06d0*/  FMUL R4, R23, 0.63661974668502807617 ;  /* 0x3f22f98317047820 */ /* 0x000fe20000400000 */
[----:B------:R-:W2:Y:S01]  /*06e0*/  F2I.FTZ.NTZ R14, R14 ;  /* 0x0000000e000e7305 */ /* 0x000ea20000213100 */
[----:B0-----:R-:W-:-:S05]  /*06f0*/  FMUL R9, R9, 4.6566125955216364218e-10 ;  /* 0x2fffffff09097820 */ /* 0x001fca0000400000 */
[----:B------:R-:W-:Y:S01]  /*0700*/  FMNMX.NAN R6, R9, 1.0000000116860974231e-07, !PT ;  /* 0x33d6bf9509067809 */ /* 0x000fe20007820000 */
[----:B------:R-:W-:Y:S01]  /*0710*/  FADD.FTZ R9, |R23|, -RZ ;  /* 0x800000ff17097221 */ /* 0x000fe20000010200 */
[----:B------:R-:W-:Y:S01]  /*0720*/  F2I.FTZ.NTZ R4, R4 ;  /* 0x0000000400047305 */ /* 0x000fe20000213100 */
[----:B-1----:R-:W-:Y:S01]  /*0730*/  FMUL R7, R3, 4.6566125955216364218e-10 ;  /* 0x2fffffff03077820 */ /* 0x002fe20000400000 */
[----:B------:R-:W-:Y:S02]  /*0740*/  FSETP.GEU.AND P6, PT, R6, 1.175494350822287508e-38, PT ;  /* 0x008000000600780b */ /* 0x000fe40003fce000 */
[----:B------:R-:W-:Y:S02]  /*0750*/  FSETP.GE.AND P2, PT, R9, 105615, PT ;  /* 0x47ce47800900780b */ /* 0x000fe40003f46000 */
[----:B------:R-:W-:Y:S02]  /*0760*/  FMNMX.NAN R7, R7, 1.0000000116860974231e-07, !PT ;  /* 0x33d6bf9507077809 */ /* 0x000fe40007820000 */
[----:B--2---:R-:W0:Y:S01]  /*0770*/  I2F R11, R14 ;  /* 0x0000000e000b7306 */ /* 0x004e220000201400 */
[----:B------:R-:W-:Y:S01]  /*0780*/  IMAD.MOV.U32 R18, RZ, RZ, R14 ;  /* 0x000000ffff127224 */ /* 0x000fe200078e000e */
[----:B------:R-:W-:-:S05]  /*0790*/  FSETP.GEU.AND P5, PT, R7, 1.175494350822287508e-38, PT ;  /* 0x008000000700780b */ /* 0x000fca0003fae000 */
[----:B------:R-:W-:-:S05]  /*07a0*/  @!P6 FMUL R6, R6, 8388608 ;  /* 0x4b0000000606e820 */ /* 0x000fca0000400000 */
[----:B------:R-:W-:-:S03]  /*07b0*/  IADD3 R13, R6, -0x3f2aaaab, RZ ;  /* 0xc0d55555060d7810 */ /* 0x000fc60007ffe0ff */
[----:B------:R-:W-:Y:S01]  /*07c0*/  @!P5 FMUL R7, R7, 8388608 ;  /* 0x4b0000000707d820 */ /* 0x000fe20000400000 */
[----:B------:R-:W-:Y:S01]  /*07d0*/  LOP3.LUT R13, R13, 0xff800000, RZ, 0xc0, !PT ;  /* 0xff8000000d0d7812 */ /* 0x000fe200078ec0ff */
[----:B0-----:R-:W-:-:S03]  /*07e0*/  FFMA.FTZ R0, R11, -1.5707962512969970703, R24 ;  /* 0xbfc90fda0b007823 */ /* 0x001fc60000010018 */
[----:B------:R-:W-:Y:S01]  /*07f0*/  IADD3 R22, R7, -0x3f2aaaab, RZ ;  /* 0xc0d5555507167810 */ /* 0x000fe20007ffe0ff */
[C---:B------:R-:W-:Y:S02]  /*0800*/  FFMA.FTZ R8, R11.reuse, -7.5497894158615963534e-08, R0 ;  /* 0xb3a221680b087823 */ /* 0x040fe40000010000 */
[----:B------:R0:W1:Y:S01]  /*0810*/  I2F R0, R4 ;  /* 0x0000000400007306 */ /* 0x0000620000201400 */
[----:B------:R-:W-:Y:S01]  /*0820*/  LOP3.LUT R22, R22, 0xff800000, RZ, 0xc0, !PT ;  /* 0xff80000016167812 */ /* 0x000fe200078ec0ff */
[----:B------:R-:W-:-:S05]  /*0830*/  FFMA.FTZ R8, R11, -5.3903029534742383927e-15, R8 ;  /* 0xa7c234c50b087823 */ /* 0x000fca0000010008 */
[----:B------:R-:W-:Y:S01]  /*0840*/  MOV R20, R8 ;  /* 0x0000000800147202 */ /* 0x000fe20000000f00 */
[----:B------:R-:W-:Y:S05]  /*0850*/  @!P1 BRA `(.L_x_1) ;  /* 0x000004b000009947 */ /* 0x000fea0003800000 */
[----:B------:R-:W-:Y:S02]  /*0860*/  @!P4 FMUL.FTZ R20, RZ, R24 ;  /* 0x00000018ff14c220 */ /* 0x000fe40000410000 */
[----:B------:R-:W-:Y:S01]  /*0870*/  @!P4 IMAD.MOV.U32 R14, RZ, RZ, RZ ;  /* 0x000000ffff0ec224 */ /* 0x000fe200078e00ff */
[----:B------:R-:W-:Y:S05]  /*0880*/  @!P4 BRA `(.L_x_1) ;  /* 0x000004800000c947 */ /* 0x000fea0003800000 */
[----:B------:R-:W-:Y:S02]  /*0890*/  UMOV UR6, 32@lo(__cudart_i2opi_f) ;  /* 0x0000000000067882 */ /* 0x000fe40000000000 */
[----:B------:R-:W-:Y:S01]  /*08a0*/  UMOV UR7, 32@hi(__cudart_i2opi_f) ;  /* 0x0000000000077882 */ /* 0x000fe20000000000 */
[----:B------:R-:W-:Y:S02]  /*08b0*/  IMAD.U32 R28, RZ, RZ, UR6 ;  /* 0x00000006ff1c7e24 */ /* 0x000fe4000f8e00ff */
[----:B------:R-:W-:-:S05]  /*08c0*/  IMAD.U32 R29, RZ, RZ, UR7 ;  /* 0x00000007ff1d7e24 */ /* 0x000fca000f8e00ff */
[----:B------:R-:W2:Y:S04]  /*08d0*/  LDG.E.CONSTANT R20, [R28.64] ;  /* 0x000000041c147981 */ /* 0x000ea8000c1e9900 */
[----:B------:R-:W3:Y:S04]  /*08e0*/  LDG.E.CONSTANT R10, [R28.64+0x4] ;  /* 0x000004041c0a7981 */ /* 0x000ee8000c1e9900 */
[----:B------:R-:W4:Y:S01]  /*08f0*/  LDG.E.CONSTANT R3, [R28.64+0x8] ;  /* 0x000008041c037981 */ /* 0x000f22000c1e9900 */
[----:B------:R-:W-:Y:S02]  /*0900*/  IMAD.SHL.U32 R19, R24, 0x100, RZ ;  /* 0x0000010018137824 */ /* 0x000fe400078e00ff */
[----:B------:R-:W-:Y:S01]  /*0910*/  IMAD.MOV.U32 R17, RZ, RZ, RZ ;  /* 0x000000ffff117224 */ /* 0x000fe200078e00ff */
[----:B------:R-:W5:Y:S01]  /*0920*/  LDG.E.CONSTANT R2, [R28.64+0xc] ;  /* 0x00000c041c027981 */ /* 0x000f62000c1e9900 */
[----:B------:R-:W-:Y:S01]  /*0930*/  IMAD.MOV.U32 R15, RZ, RZ, RZ ;  /* 0x000000ffff0f7224 */ /* 0x000fe200078e00ff */
[----:B------:R-:W-:Y:S01]  /*0940*/  LOP3.LUT R19, R19, 0x80000000, RZ, 0xfc, !PT ;  /* 0x8000000013137812 */ /* 0x000fe200078efcff */
[----:B------:R-:W-:-:S04]  /*0950*/  IMAD.MOV.U32 R11, RZ, RZ, RZ ;  /* 0x000000ffff0b7224 */ /* 0x000fc800078e00ff */
[----:B--2---:R-:W-:-:S05]  /*0960*/  IMAD.WIDE.U32 R20, R20, R19, RZ ;  /* 0x0000001314147225 */ /* 0x004fca00078e00ff */
[----:B------:R-:W-:-:S05]  /*0970*/  MOV R16, R21 ;  /* 0x0000001500107202 */ /* 0x000fca0000000f00 */
[----:B---3--:R-:W-:-:S04]  /*0980*/  IMAD.WIDE.U32 R16, R19, R10, R16 ;  /* 0x0000000a13107225 */ /* 0x008fc800078e0010 */
[----:B------:R-:W-:Y:S02]  /*0990*/  IMAD.MOV.U32 R14, RZ, RZ, R17 ;  /* 0x000000ffff0e7224 */ /* 0x000fe400078e0011 */
[----:B------:R-:W2:Y:S02]  /*09a0*/  LDG.E.CONSTANT R17, [R28.64+0x10] ;  /* 0x000010041c117981 */ /* 0x000ea4000c1e9900 */
[----:B----4-:R-:W-:-:S05]  /*09b0*/  IMAD.WIDE.U32 R14, R19, R3, R14 ;  /* 0x00000003130e7225 */ /* 0x010fca00078e000e */
[----:B------:R-:W-:Y:S02]  /*09c0*/  MOV R10, R15 ;  /* 0x0000000f000a7202 */ /* 0x000fe40000000f00 */
[----:B------:R-:W3:Y:S03]  /*09d0*/  LDG.E.CONSTANT R15, [R28.64+0x14] ;  /* 0x000014041c0f7981 */ /* 0x000ee6000c1e9900 */
[----:B-----5:R-:W-:-:S04]  /*09e0*/  IMAD.WIDE.U32 R10, R19, R2, R10 ;  /* 0x00000002130a7225 */ /* 0x020fc800078e000a */
[----:B------:R-:W-:Y:S01]  /*09f0*/  IMAD.MOV.U32 R2, RZ, RZ, R11 ;  /* 0x000000ffff027224 */ /* 0x000fe200078e000b */
[----:B------:R-:W-:Y:S01]  /*0a00*/  SHF.R.U32.HI R11, RZ, 0x17, R24 ;  /* 0x00000017ff0b7819 */ /* 0x000fe20000011618 */
[----:B------:R-:W-:Y:S01]  /*0a10*/  IMAD.MOV.U32 R3, RZ, RZ, RZ ;  /* 0x000000ffff037224 */ /* 0x000fe200078e00ff */
[----:B------:R4:W-:Y:S02]  /*0a20*/  STL [R1], R20 ;  /* 0x0000001401007387 */ /* 0x0009e40000100800 */
[----:B------:R-:W-:Y:S02]  /*0a30*/  SGXT.U32 R11, R11, 0x8 ;  /* 0x000000080b0b781a */ /* 0x000fe40000000000 */
[----:B------:R5:W-:Y:S02]  /*0a40*/  STL [R27], R16 ;  /* 0x000000101b007387 */ /* 0x000be40000100800 */
[----:B------:R-:W-:-:S04]  /*0a50*/  IADD3 R11, R11, -0x80, RZ ;  /* 0xffffff800b0b7810 */ /* 0x000fc80007ffe0ff */
[----:B------:R-:W-:-:S04]  /*0a60*/  SHF.R.U32.HI R11, RZ, 0x3, R11 ;  /* 0x00000003ff0b7819 */ /* 0x000fc8000001160b */
[----:B----4-:R-:W-:Y:S01]  /*0a70*/  LOP3.LUT R20, R11, 0x1ffffffc, RZ, 0xc0, !PT ;  /* 0x1ffffffc0b147812 */ /* 0x010fe200078ec0ff */
[----:B------:R4:W-:Y:S04]  /*0a80*/  STL [R27+0x4], R14 ;  /* 0x0000040e1b007387 */ /* 0x0009e80000100800 */
[----:B------:R-:W-:Y:S01]  /*0a90*/  IMAD.IADD R21, R1, 0x1, -R20 ;  /* 0x0000000101157824 */ /* 0x000fe200078e0a14 */
[----:B------:R-:W-:Y:S01]  /*0aa0*/  STL [R27+0x8], R10 ;  /* 0x0000080a1b007387 */ /* 0x000fe20000100800 */
[----:B--2---:R-:W-:-:S05]  /*0ab0*/  IMAD.WIDE.U32 R2, R19, R17, R2 ;  /* 0x0000001113027225 */ /* 0x004fca00078e0002 */
[----:B-----5:R-:W-:Y:S02]  /*0ac0*/  MOV R16, R3 ;  /* 0x0000000300107202 */ /* 0x020fe40000000f00 */
[----:B------:R-:W-:Y:S01]  /*0ad0*/  SHF.R.U32.HI R3, RZ, 0x17, R24 ;  /* 0x00000017ff037819 */ /* 0x000fe20000011618 */
[----:B------:R-:W-:-:S03]  /*0ae0*/  IMAD.MOV.U32 R17, RZ, RZ, RZ ;  /* 0x000000ffff117224 */ /* 0x000fc600078e00ff */
[----:B------:R-:W-:Y:S01]  /*0af0*/  LOP3.LUT R3, R3, 0x1f, RZ, 0xc0, !PT ;  /* 0x0000001f03037812 */ /* 0x000fe200078ec0ff */
[----:B---3--:R-:W-:-:S03]  /*0b00*/  IMAD.WIDE.U32 R16, R19, R15, R16 ;  /* 0x0000000f13107225 */ /* 0x008fc600078e0010 */
[C---:B------:R-:W-:Y:S01]  /*0b10*/  ISETP.NE.AND P0, PT, R3.reuse, RZ, PT ;  /* 0x000000ff0300720c */ /* 0x040fe20003f05270 */
[----:B------:R2:W-:Y:S04]  /*0b20*/  STL [R27+0xc], R2 ;  /* 0x00000c021b007387 */ /* 0x0005e80000100800 */
[----:B------:R3:W-:Y:S04]  /*0b30*/  STL [R27+0x10], R16 ;  /* 0x000010101b007387 */ /* 0x0007e80000100800 */
[----:B------:R3:W-:Y:S04]  /*0b40*/  STL [R1+0x18], R17 ;  /* 0x0000181101007387 */ /* 0x0007e80000100800 */
[----:B------:R-:W5:Y:S04]  /*0b50*/  LDL R20, [R21+0x18] ;  /* 0x0000180015147983 */ /* 0x000f680000100800 */
[----:B------:R-:W4:Y:S04]  /*0b60*/  LDL R11, [R21+0x14] ;  /* 0x00001400150b7983 */ /* 0x000f280000100800 */
[----:B------:R-:W2:Y:S01]  /*0b70*/  @P0 LDL R19, [R21+0x10] ;  /* 0x0000100015130983 */ /* 0x000ea20000100800 */
[----:B------:R-:W-:-:S02]  /*0b80*/  @P0 IADD3 R26, -R3, 0x20, RZ ;  /* 0x00000020031a0810 */ /* 0x000fc40007ffe1ff */
[-C--:B-----5:R-:W-:Y:S02]  /*0b90*/  @P0 SHF.L.U32 R15, R20, R3.reuse, RZ ;  /* 0x00000003140f0219 */ /* 0x0a0fe400000006ff */
[-C--:B----4-:R-:W-:Y:S02]  /*0ba0*/  @P0 SHF.R.U32.HI R14, RZ, R26.reuse, R11 ;  /* 0x0000001aff0e0219 */ /* 0x090fe4000001160b */
[----:B------:R-:W-:Y:S02]  /*0bb0*/  @P0 SHF.L.U32 R3, R11, R3, RZ ;  /* 0x000000030b030219 */ /* 0x000fe400000006ff */
[----:B--2---:R-:W-:Y:S01]  /*0bc0*/  @P0 SHF.R.U32.HI R26, RZ, R26, R19 ;  /* 0x0000001aff1a0219 */ /* 0x004fe20000011613 */
[----:B------:R-:W-:-:S03]  /*0bd0*/  @P0 IMAD.IADD R20, R15, 0x1, R14 ;  /* 0x000000010f140824 */ /* 0x000fc600078e020e */
[----:B------:R-:W-:Y:S02]  /*0be0*/  @P0 IADD3 R11, R3, R26, RZ ;  /* 0x0000001a030b0210 */ /* 0x000fe40007ffe0ff */
[----:B------:R-:W-:-:S03]  /*0bf0*/  SHF.R.S32.HI R3, RZ, 0x1d, R20 ;  /* 0x0000001dff037819 */ /* 0x000fc60000011414 */
[----:B------:R-:W-:Y:S01]  /*0c00*/  IMAD.SHL.U32 R2, R11, 0x4, RZ ;  /* 0x000000040b027824 */ /* 0x000fe200078e00ff */
[----:B------:R-:W-:Y:S02]  /*0c10*/  SGXT R3, R3, 0x1 ;  /* 0x000000010303781a */ /* 0x000fe40000000200 */
[----:B------:R-:W-:Y:S02]  /*0c20*/  SHF.L.U32.HI R15, R11, 0x2, R20 ;  /* 0x000000020b0f7819 */ /* 0x000fe40000010614 */
[-C--:B------:R-:W-:Y:S02]  /*0c30*/  LOP3.LUT R2, R2, R3.reuse, RZ, 0x3c, !PT ;  /* 0x0000000302027212 */ /* 0x080fe400078e3cff */
[----:B------:R-:W-:-:S06]  /*0c40*/  LOP3.LUT R3, R15, R3, RZ, 0x3c, !PT ;  /* 0x000000030f037212 */ /* 0x000fcc00078e3cff */
[----:B------:R-:W2:Y:S01]  /*0c50*/  I2F.F64.S64 R2, R2 ;  /* 0x0000000200027312 */ /* 0x000ea20000301c00 */
[----:B------:R-:W-:Y:S02]  /*0c60*/  ISETP.GT.AND P3, PT, R15, -0x1, PT ;  /* 0xffffffff0f00780c */ /* 0x000fe40003f64270 */
[----:B------:R-:W-:Y:S01]  /*0c70*/  LOP3.LUT R14, R24, 0x80000000, RZ, 0xc0, !PT ;  /* 0x80000000180e7812 */ /* 0x000fe200078ec0ff */
[----:B--2---:R-:W2:-:S03]  /*0c80*/  DMUL R10, R2, c[0x2][0x0] ;  /* 0x00800000020a7a28 */ /* 0x004e860000000000 */
[----:B------:R-:W-:-:S07]  /*0c90*/  ISETP.NE.AND P0, PT, R14, RZ, PT ;  /* 0x000000ff0e00720c */ /* 0x000fce0003f05270 */
[----:B------:R-:W-:Y:S01]  /*0ca0*/  @!P3 LOP3.LUT R14, R14, 0x80000000, RZ, 0x3c, !PT ;  /* 0x800000000e0eb812 */ /* 0x000fe200078e3cff */
[----:B--2---:R-:W2:Y:S01]  /*0cb0*/  F2F.F32.F64 R10, R10 ;  /* 0x0000000a000a7310 */ /* 0x004ea20000301000 */
[----:B------:R-:W-:Y:S02]  /*0cc0*/  SHF.R.U32.HI R20, RZ, 0x1e, R20 ;  /* 0x0000001eff147819 */ /* 0x000fe40000011614 */
[----:B------:R-:W-:Y:S02]  /*0cd0*/  ISETP.NE.AND P3, PT, R14, RZ, PT ;  /* 0x000000ff0e00720c */ /* 0x000fe40003f65270 */
[----:B------:R-:W-:-:S05]  /*0ce0*/  LEA.HI R14, R15, R20, RZ, 0x1 ;  /* 0x000000140f0e7211 */ /* 0x000fca00078f08ff */
[----:B------:R-:W-:Y:S01]  /*0cf0*/  @P0 IMAD.MOV R14, RZ, RZ, -R14 ;  /* 0x000000ffff0e0224 */ /* 0x000fe200078e0a0e */
[----:B--2---:R-:W-:-:S02]  /*0d00*/  FSEL R20, R10, -R10, !P3 ;  /* 0x8000000a0a147208 */ /* 0x004fc40005800000 */
.L_x_1:
[----:B---3--:R-:W-:Y:S05]  /*0d10*/  BSYNC B0 ;  /* 0x0000000000007941 */ /* 0x008fea0003800000 */
.L_x_0:
[----:B------:R-:W-:Y:S01]  /*0d20*/  FSETP.NEU.AND P0, PT, R9, +INF , PT ;  /* 0x7f8000000900780b */ /* 0x000fe20003f0d000 */
[----:B------:R-:W-:Y:S01]  /*0d30*/  IMAD.IADD R21, R6, 0x1, -R13 ;  /* 0x0000000106157824 */ /* 0x000fe200078e0a0d */
[----:B------:R-:W-:Y:S01]  /*0d40*/  IADD3 R9, R7, -R22, RZ ;  /* 0x8000001607097210 */ /* 0x000fe20007ffe0ff */
[----:B------:R2:W3:Y:S01]  /*0d50*/  I2F R15, R22 ;  /* 0x00000016000f7306 */ /* 0x0004e20000201400 */
[----:B------:R-:W-:Y:S01]  /*0d60*/  IMAD.MOV.U32 R10, RZ, RZ, 0x3e055027 ;  /* 0x3e055027ff0a7424 */ /* 0x000fe200078e00ff */
[----:B------:R-:W-:Y:S01]  /*0d70*/  IADD3 R2, R14, 0x1, RZ ;  /* 0x000000010e027810 */ /* 0x000fe20007ffe0ff */
[----:B------:R-:W-:Y:S01]  /*0d80*/  FADD R21, R21, -1 ;  /* 0xbf80000015157421 */ /* 0x000fe20000000000 */
[----:B------:R-:W-:Y:S01]  /*0d90*/  BSSY B0, `(.L_x_2) ;  /* 0x000005b000007945 */ /* 0x000fe20003800000 */
[----:B------:R-:W-:Y:S01]  /*0da0*/  FADD R9, R9, -1 ;  /* 0xbf80000009097421 */ /* 0x000fe20000000000 */
[----:B------:R-:W-:Y:S01]  /*0db0*/  LOP3.LUT P3, RZ, R2, 0x2, RZ, 0xc0, !PT ;  /* 0x0000000202ff7812 */ /* 0x000fe2000786c0ff */
[----:B-1----:R-:W-:-:S02]  /*0dc0*/  FFMA.FTZ R3, R0, -1.5707962512969970703, R23 ;  /* 0xbfc90fda00037823 */ /* 0x002fc40000010017 */
[-C--:B------:R-:W-:Y:S02]  /*0dd0*/  FFMA.FTZ R14, R21, -R10.reuse, 0.14084610342979431152 ;  /* 0x3e1039f6150e7423 */ /* 0x080fe4000001080a */
[----:B------:R-:W-:Y:S02]  /*0de0*/  FFMA.FTZ R10, R9, -R10, 0.14084610342979431152 ;  /* 0x3e1039f6090a7423 */ /* 0x000fe4000001080a */
[----:B------:R-:W-:Y:S01]  /*0df0*/  FFMA.FTZ R11, R0, -7.5497894158615963534e-08, R3 ;  /* 0xb3a22168000b7823 */ /* 0x000fe20000010003 */
[----:B------:R-:W-:Y:S01]  /*0e00*/  LOP3.LUT R3, R2, 0x1, RZ, 0xc0, !PT ;  /* 0x0000000102037812 */ /* 0x000fe200078ec0ff */
[----:B------:R-:W-:Y:S01]  /*0e10*/  FFMA.FTZ R14, R21, R14, -0.12148627638816833496 ;  /* 0xbdf8cdcc150e7423 */ /* 0x000fe2000001000e */
[----:B------:R-:W-:Y:S01]  /*0e20*/  FSEL R2, RZ, -23, P5 ;  /* 0xc1b80000ff027808 */ /* 0x000fe20002800000 */
[----:B------:R-:W-:Y:S01]  /*0e30*/  FFMA.FTZ R10, R9, R10, -0.12148627638816833496 ;  /* 0xbdf8cdcc090a7423 */ /* 0x000fe2000001000a */
[----:B------:R-:W-:Y:S01]  /*0e40*/  ISETP.NE.U32.AND P5, PT, R3, 0x1, PT ;  /* 0x000000010300780c */ /* 0x000fe20003fa5070 */
[----:B--2---:R-:W-:-:S02]  /*0e50*/  FFMA.FTZ R22, R21, R14, 0.13980610668659210205 ;  /* 0x3e0f295515167423 */ /* 0x004fc4000001000e */
[----:B------:R-:W-:Y:S02]  /*0e60*/  FFMA.FTZ R0, R0, -5.3903029534742383927e-15, R11 ;  /* 0xa7c234c500007823 */ /* 0x000fe4000001000b */
[----:B---3--:R-:W-:Y:S02]  /*0e70*/  FFMA.FTZ R15, R15, 1.1920928955078125e-07, R2 ;  /* 0x340000000f0f7823 */ /* 0x008fe40000010002 */
[----:B------:R-:W-:Y:S01]  /*0e80*/  FFMA.FTZ R14, R9, R10, 0.13980610668659210205 ;  /* 0x3e0f2955090e7423 */ /* 0x000fe2000001000a */
[----:B------:R-:W-:Y:S05]  /*0e90*/  @!P1 BRA `(.L_x_3) ;  /* 0x000004a000009947 */ /* 0x000fea0003800000 */
[----:B------:R-:W-:Y:S02]  /*0ea0*/  @!P4 FMUL.FTZ R8, RZ, R24 ;  /* 0x00000018ff08c220 */ /* 0x000fe40000410000 */
[----:B------:R-:W-:Y:S01]  /*0eb0*/  @!P4 IMAD.MOV.U32 R18, RZ, RZ, RZ ;  /* 0x000000ffff12c224 */ /* 0x000fe200078e00ff */
[----:B------:R-:W-:Y:S05]  /*0ec0*/  @!P4 BRA `(.L_x_3) ;  /* 0x000004700000c947 */ /* 0x000fea0003800000 */
[----:B------:R-:W-:Y:S02]  /*0ed0*/  UMOV UR6, 32@lo(__cudart_i2opi_f) ;  /* 0x0000000000067882 */ /* 0x000fe40000000000 */
[----:B------:R-:W-:Y:S01]  /*0ee0*/  UMOV UR7, 32@hi(__cudart_i2opi_f) ;  /* 0x0000000000077882 */ /* 0x000fe20000000000 */
[----:B------:R-:W-:Y:S01]  /*0ef0*/  IMAD.U32 R16, RZ, RZ, UR6 ;  /* 0x00000006ff107e24 */ /* 0x000fe2000f8e00ff */
[----:B------:R-:W-:-:S05]  /*0f00*/  MOV R17, UR7 ;  /* 0x0000000700117c02 */ /* 0x000fca0008000f00 */
[----:B------:R-:W2:Y:S04]  /*0f10*/  LDG.E.CONSTANT R2, [R16.64] ;  /* 0x0000000410027981 */ /* 0x000ea8000c1e9900 */
[----:B------:R-:W3:Y:S04]  /*0f20*/  LDG.E.CONSTANT R18, [R16.64+0x4] ;  /* 0x0000040410127981 */ /* 0x000ee8000c1e9900 */
[----:B------:R-:W4:Y:S04]  /*0f30*/  LDG.E.CONSTANT R26, [R16.64+0x8] ;  /* 0x00000804101a7981 */ /* 0x000f28000c1e9900 */
[----:B------:R-:W5:Y:S01]  /*0f40*/  LDG.E.CONSTANT R8, [R16.64+0xc] ;  /* 0x00000c0410087981 */ /* 0x000f62000c1e9900 */
[----:B------:R-:W-:-:S02]  /*0f50*/  IMAD.SHL.U32 R25, R24, 0x100, RZ ;  /* 0x0000010018197824 */ /* 0x000fc400078e00ff */
[----:B------:R-:W-:Y:S02]  /*0f60*/  IMAD.MOV.U32 R11, RZ, RZ, RZ ;  /* 0x000000ffff0b7224 */ /* 0x000fe400078e00ff */
[----:B------:R-:W-:Y:S01]  /*0f70*/  IMAD.MOV.U32 R19, RZ, RZ, RZ ;  /* 0x000000ffff137224 */ /* 0x000fe200078e00ff */
[----:B------:R-:W-:-:S05]  /*0f80*/  LOP3.LUT R25, R25, 0x80000000, RZ, 0xfc, !PT ;  /* 0x8000000019197812 */ /* 0x000fca00078efcff */
[----:B--2---:R-:W-:-:S04]  /*0f90*/  IMAD.WIDE.U32 R2, R2, R25, RZ ;  /* 0x0000001902027225 */ /* 0x004fc800078e00ff */
[----:B------:R-:W-:Y:S01]  /*0fa0*/  IMAD.MOV.U32 R10, RZ, RZ, R3 ;  /* 0x000000ffff0a7224 */ /* 0x000fe200078e0003 */
[----:B------:R1:W-:Y:S01]  /*0fb0*/  STL [R1], R2 ;  /* 0x0000000201007387 */ /* 0x0003e20000100800 */
[----:B------:R-:W-:Y:S02]  /*0fc0*/  IMAD.MOV.U32 R3, RZ, RZ, RZ ;  /* 0x000000ffff037224 */ /* 0x000fe400078e00ff */
[----:B---3--:R-:W-:-:S05]  /*0fd0*/  IMAD.WIDE.U32 R10, R25, R18, R10 ;  /* 0x00000012190a7225 */ /* 0x008fca00078e000a */
[----:B------:R-:W-:Y:S02]  /*0fe0*/  MOV R18, R11 ;  /* 0x0000000b00127202 */ /* 0x000fe40000000f00 */
[----:B------:R-:W2:Y:S03]  /*0ff0*/  LDG.E.CONSTANT R11, [R16.64+0x10] ;  /* 0x00001004100b7981 */ /* 0x000ea6000c1e9900 */
[----:B----4-:R-:W-:-:S04]  /*1000*/  IMAD.WIDE.U32 R18, R25, R26, R18 ;  /* 0x0000001a19127225 */ /* 0x010fc800078e0012 */
[----:B-1----:R-:W-:-:S04]  /*1010*/  IMAD.MOV.U32 R2, RZ, RZ, R19 ;  /* 0x000000ffff027224 */ /* 0x002fc800078e0013 */
[----:B-----5:R-:W-:Y:S02]  /*1020*/  IMAD.WIDE.U32 R28, R25, R8, R2 ;  /* 0x00000008191c7225 */ /* 0x020fe400078e0002 */
[----:B------:R-:W3:Y:S03]  /*1030*/  LDG.E.CONSTANT R8, [R16.64+0x14] ;  /* 0x0000140410087981 */ /* 0x000ee6000c1e9900 */
[----:B------:R-:W-:Y:S01]  /*1040*/  MOV R2, R29 ;  /* 0x0000001d00027202 */ /* 0x000fe20000000f00 */
[----:B------:R1:W-:Y:S01]  /*1050*/  STL [R27], R10 ;  /* 0x0000000a1b007387 */ /* 0x0003e20000100800 */
[----:B------:R-:W-:-:S04]  /*1060*/  SHF.R.U32.HI R19, RZ, 0x17, R24 ;  /* 0x00000017ff137819 */ /* 0x000fc80000011618 */
[----:B------:R-:W-:-:S04]  /*1070*/  SGXT.U32 R19, R19, 0x8 ;  /* 0x000000081313781a */ /* 0x000fc80000000000 */
[----:B------:R-:W-:Y:S01]  /*1080*/  IADD3 R19, R19, -0x80, RZ ;  /* 0xffffff8013137810 */ /* 0x000fe20007ffe0ff */
[----:B------:R4:W-:Y:S04]  /*1090*/  STL [R27+0x4], R18 ;  /* 0x000004121b007387 */ /* 0x0009e80000100800 */
[----:B------:R-:W-:Y:S01]  /*10a0*/  STL [R27+0x8], R28 ;  /* 0x0000081c1b007387 */ /* 0x000fe20000100800 */
[----:B--2---:R-:W-:-:S04]  /*10b0*/  IMAD.WIDE.U32 R2, R25, R11, R2 ;  /* 0x0000000b19027225 */ /* 0x004fc800078e0002 */
[----:B-1----:R-:W-:Y:S02]  /*10c0*/  IMAD.MOV.U32 R10, RZ, RZ, R3 ;  /* 0x000000ffff0a7224 */ /* 0x002fe400078e0003 */
[----:B------:R-:W-:-:S04]  /*10d0*/  IMAD.MOV.U32 R11, RZ, RZ, RZ ;  /* 0x000000ffff0b7224 */ /* 0x000fc800078e00ff */
[----:B---3--:R-:W-:Y:S01]  /*10e0*/  IMAD.WIDE.U32 R10, R25, R8, R10 ;  /* 0x00000008190a7225 */ /* 0x008fe200078e000a */
[----:B------:R-:W-:Y:S02]  /*10f0*/  SHF.R.U32.HI R25, RZ, 0x17, R24 ;  /* 0x00000017ff197819 */ /* 0x000fe40000011618 */
[----:B------:R-:W-:Y:S02]  /*1100*/  SHF.R.U32.HI R8, RZ, 0x3, R19 ;  /* 0x00000003ff087819 */ /* 0x000fe40000011613 */
[----:B------:R-:W-:Y:S02]  /*1110*/  LOP3.LUT R25, R25, 0x1f, RZ, 0xc0, !PT ;  /* 0x0000001f19197812 */ /* 0x000fe400078ec0ff */
[----:B------:R-:W-:Y:S02]  /*1120*/  LOP3.LUT R8, R8, 0x1ffffffc, RZ, 0xc0, !PT ;  /* 0x1ffffffc08087812 */ /* 0x000fe400078ec0ff */
[----:B------:R-:W-:-:S03]  /*1130*/  ISETP.NE.AND P1, PT, R25, RZ, PT ;  /* 0x000000ff1900720c */ /* 0x000fc60003f25270 */
[----:B------:R-:W-:Y:S01]  /*1140*/  IMAD.IADD R26, R1, 0x1, -R8 ;  /* 0x00000001011a7824 */ /* 0x000fe200078e0a08 */
[----:B------:R-:W-:Y:S04]  /*1150*/  STL [R27+0xc], R2 ;  /* 0x00000c021b007387 */ /* 0x000fe80000100800 */
[----:B------:R1:W-:Y:S04]  /*1160*/  STL [R27+0x10], R10 ;  /* 0x0000100a1b007387 */ /* 0x0003e80000100800 */
[----:B------:R2:W-:Y:S04]  /*1170*/  STL [R1+0x18], R11 ;  /* 0x0000180b01007387 */ /* 0x0005e80000100800 */
[----:B------:R-:W3:Y:S04]  /*1180*/  LDL R8, [R26+0x18] ;  /* 0x000018001a087983 */ /* 0x000ee80000100800 */
[----:B------:R-:W5:Y:S04]  /*1190*/  LDL R3, [R26+0x14] ;  /* 0x000014001a037983 */ /* 0x000f680000100800 */
[----:B----4-:R-:W4:Y:S01]  /*11a0*/  @P1 LDL R18, [R26+0x10] ;  /* 0x000010001a121983 */ /* 0x010f220000100800 */
[----:B------:R-:W-:-:S02]  /*11b0*/  @P1 IADD3 R19, -R25, 0x20, RZ ;  /* 0x0000002019131810 */ /* 0x000fc40007ffe1ff */
[----:B------:R-:W-:Y:S02]  /*11c0*/  LOP3.LUT R24, R24, 0x80000000, RZ, 0xc0, !PT ;  /* 0x8000000018187812 */ /* 0x000fe400078ec0ff */
[----:B---3--:R-:W-:Y:S02]  /*11d0*/  @P1 SHF.L.U32 R16, R8, R25, RZ ;  /* 0x0000001908101219 */ /* 0x008fe400000006ff */
[-C--:B-----5:R-:W-:Y:S02]  /*11e0*/  @P1 SHF.R.U32.HI R17, RZ, R19.reuse, R3 ;  /* 0x00000013ff111219 */ /* 0x0a0fe40000011603 */
[----:B----4-:R-:W-:Y:S02]  /*11f0*/  @P1 SHF.R.U32.HI R19, RZ, R19, R18 ;  /* 0x00000013ff131219 */ /* 0x010fe40000011612 */
[----:B------:R-:W-:Y:S02]  /*1200*/  @P1 SHF.L.U32 R18, R3, R25, RZ ;  /* 0x0000001903121219 */ /* 0x000fe400000006ff */
[----:B------:R-:W-:-:S03]  /*1210*/  @P1 IADD3 R8, R16, R17, RZ ;  /* 0x0000001110081210 */ /* 0x000fc60007ffe0ff */
[----:B------:R-:W-:Y:S01]  /*1220*/  @P1 IMAD.IADD R3, R18, 0x1, R19 ;  /* 0x0000000112031824 */ /* 0x000fe200078e0213 */
[----:B-1----:R-:W-:-:S03]  /*1230*/  SHF.R.S32.HI R10, RZ, 0x1d, R8 ;  /* 0x0000001dff0a7819 */ /* 0x002fc60000011408 */
[C---:B------:R-:W-:Y:S01]  /*1240*/  IMAD.SHL.U32 R2, R3.reuse, 0x4, RZ ;  /* 0x0000000403027824 */ /* 0x040fe200078e00ff */
[----:B------:R-:W-:Y:S02]  /*1250*/  SGXT R10, R10, 0x1 ;  /* 0x000000010a0a781a */ /* 0x000fe40000000200 */
[----:B------:R-:W-:Y:S02]  /*1260*/  SHF.L.U32.HI R17, R3, 0x2, R8 ;  /* 0x0000000203117819 */ /* 0x000fe40000010608 */
[-C--:B------:R-:W-:Y:S02]  /*1270*/  LOP3.LUT R2, R2, R10.reuse, RZ, 0x3c, !PT ;  /* 0x0000000a02027212 */ /* 0x080fe400078e3cff */
[----:B------:R-:W-:-:S06]  /*1280*/  LOP3.LUT R3, R17, R10, RZ, 0x3c, !PT ;  /* 0x0000000a11037212 */ /* 0x000fcc00078e3cff */
[----:B------:R-:W2:Y:S01]  /*1290*/  I2F.F64.S64 R2, R2 ;  /* 0x0000000200027312 */ /* 0x000ea20000301c00 */
[----:B------:R-:W-:Y:S02]  /*12a0*/  ISETP.GT.AND P4, PT, R17, -0x1, PT ;  /* 0xffffffff1100780c */ /* 0x000fe40003f84270 */
[----:B------:R-:W-:Y:S01]  /*12b0*/  ISETP.NE.AND P1, PT, R24, RZ, PT ;  /* 0x000000ff1800720c */ /* 0x000fe20003f25270 */
[----:B--2---:R-:W1:Y:S01]  /*12c0*/  DMUL R10, R2, c[0x2][0x0] ;  /* 0x00800000020a7a28 */ /* 0x004e620000000000 */
[----:B------:R-:W-:-:S09]  /*12d0*/  SHF.R.U32.HI R8, RZ, 0x1e, R8 ;  /* 0x0000001eff087819 */ /* 0x000fd20000011608 */
[----:B-1----:R-:W1:Y:S01]  /*12e0*/  F2F.F32.F64 R10, R10 ;  /* 0x0000000a000a7310 */ /* 0x002e620000301000 */
[----:B------:R-:W-:Y:S02]  /*12f0*/  @!P4 LOP3.LUT R24, R24, 0x80000000, RZ, 0x3c, !PT ;  /* 0x800000001818c812 */ /* 0x000fe400078e3cff */
[----:B------:R-:W-:Y:S02]  /*1300*/  LEA.HI R18, R17, R8, RZ, 0x1 ;  /* 0x0000000811127211 */ /* 0x000fe400078f08ff */
[----:B------:R-:W-:-:S03]  /*1310*/  ISETP.NE.AND P4, PT, R24, RZ, PT ;  /* 0x000000ff1800720c */ /* 0x000fc60003f85270 */
[----:B------:R-:W-:Y:S01]  /*1320*/  @P1 IMAD.MOV R18, RZ, RZ, -R18 ;  /* 0x000000ffff121224 */ /* 0x000fe200078e0a12 */
[----:B-1----:R-:W-:-:S04]  /*1330*/  FSEL R8, R10, -R10, !P4 ;  /* 0x8000000a0a087208 */ /* 0x002fc80006000000 */
.L_x_3:
[----:B------:R-:W-:Y:S05]  /*1340*/  BSYNC B0 ;  /* 0x0000000000007941 */ /* 0x000fea0003800000 */
.L_x_2:
[----:B------:R-:W-:Y:S01]  /*1350*/  FFMA.FTZ R22, R21, R22, -0.16684235632419586182 ;  /* 0xbe2ad8b915167423 */ /* 0x000fe20000010016 */
[----:B------:R-:W-:Y:S01]  /*1360*/  MOV R2, 0xb94d4153 ;  /* 0xb94d415300027802 */ /* 0x000fe20000000f00 */
[----:B------:R-:W-:Y:S01]  /*1370*/  FFMA.FTZ R14, R9, R14, -0.16684235632419586182 ;  /* 0xbe2ad8b9090e7423 */ /* 0x000fe2000001000e */
[----:B------:R-:W1:Y:S01]  /*1380*/  I2F R13, R13 ;  /* 0x0000000d000d7306 */ /* 0x000e620000201400 */
[----:B------:R-:W-:Y:S01]  /*1390*/  FFMA.FTZ R22, R21, R22, 0.20012299716472625732 ;  /* 0x3e4ced0b15167423 */ /* 0x000fe20000010016 */
[C---:B------:R-:W-:Y:S01]  /*13a0*/  LOP3.LUT P1, RZ, R18.reuse, 0x2, RZ, 0xc0, !PT ;  /* 0x0000000212ff7812 */ /* 0x040fe2000782c0ff */
[----:B------:R-:W-:Y:S01]  /*13b0*/  FFMA.FTZ R14, R9, R14, 0.20012299716472625732 ;  /* 0x3e4ced0b090e7423 */ /* 0x000fe2000001000e */
[----:B------:R-:W-:Y:S01]  /*13c0*/  LOP3.LUT R18, R18, 0x1, RZ, 0xc0, !PT ;  /* 0x0000000112127812 */ /* 0x000fe200078ec0ff */
[----:B------:R-:W-:Y:S01]  /*13d0*/  @!P5 IMAD.MOV.U32 R10, RZ, RZ, 0x37cbac00 ;  /* 0x37cbac00ff0ad424 */ /* 0x000fe200078e00ff */
[----:B------:R-:W-:Y:S01]  /*13e0*/  BSSY B0, `(.L_x_4) ;  /* 0x0000065000007945 */ /* 0x000fe20003800000 */
[----:B------:R-:W-:Y:S01]  /*13f0*/  FMUL.FTZ R3, R20, R20 ;  /* 0x0000001414037220 */ /* 0x000fe20000410000 */
[----:B------:R-:W-:Y:S01]  /*1400*/  ISETP.NE.U32.AND P4, PT, R18, 0x1, PT ;  /* 0x000000011200780c */ /* 0x000fe20003f85070 */
[----:B------:R-:W-:-:S02]  /*1410*/  FFMA.FTZ R22, R21, R22, -0.24999669194221496582 ;  /* 0xbe7fff2215167423 */ /* 0x000fc40000010016 */
[----:B------:R-:W-:Y:S02]  /*1420*/  FFMA.FTZ R14, R9, R14, -0.24999669194221496582 ;  /* 0xbe7fff22090e7423 */ /* 0x000fe4000001000e */
[----:B------:R-:W-:Y:S02]  /*1430*/  @!P5 FFMA.FTZ R2, R3, R10, -0.0013887860113754868507 ;  /* 0xbab607ed0302d423 */ /* 0x000fe4000001000a */
[----:B------:R-:W-:Y:S02]  /*1440*/  FFMA.FTZ R22, R21, R22, 0.33333182334899902344 ;  /* 0x3eaaaa7815167423 */ /* 0x000fe40000010016 */
[----:B------:R-:W-:Y:S01]  /*1450*/  FFMA.FTZ R10, R9, R14, 0.33333182334899902344 ;  /* 0x3eaaaa78090a7423 */ /* 0x000fe2000001000e */
[----:B------:R-:W-:Y:S01]  /*1460*/  FSEL R14, R20, 1, P5 ;  /* 0x3f800000140e7808 */ /* 0x000fe20002800000 */
[----:B------:R-:W-:Y:S01]  /*1470*/  IMAD.MOV.U32 R11, RZ, RZ, 0x3c0885e4 ;  /* 0x3c0885e4ff0b7424 */ /* 0x000fe200078e00ff */
[----:B------:R-:W-:Y:S01]  /*1480*/  @!P5 MOV R11, 0x3d2aaabb ;  /* 0x3d2aaabb000bd802 */ /* 0x000fe20000000f00 */
[----:B------:R-:W-:-:S02]  /*1490*/  FFMA.FTZ R22, R21, R22, -0.5 ;  /* 0xbf00000015167423 */ /* 0x000fc40000010016 */
[----:B------:R-:W-:Y:S02]  /*14a0*/  FFMA.FTZ R10, R9, R10, -0.5 ;  /* 0xbf000000090a7423 */ /* 0x000fe4000001000a */
[----:B------:R-:W-:Y:S02]  /*14b0*/  IMAD.MOV.U32 R16, RZ, RZ, -0x41d55558 ;  /* 0xbe2aaaa8ff107424 */ /* 0x000fe400078e00ff */
[----:B------:R-:W-:Y:S02]  /*14c0*/  FMUL R22, R21, R22 ;  /* 0x0000001615167220 */ /* 0x000fe40000400000 */
[----:B------:R-:W-:Y:S02]  /*14d0*/  FMUL R20, R9, R10 ;  /* 0x0000000a09147220 */ /* 0x000fe40000400000 */
[----:B------:R-:W-:Y:S01]  /*14e0*/  @!P5 IMAD.MOV.U32 R16, RZ, RZ, -0x41000001 ;  /* 0xbeffffffff10d424 */ /* 0x000fe200078e00ff */
[----:B------:R-:W-:Y:S01]  /*14f0*/  ISETP.GE.U32.AND P5, PT, R7, 0x7f800000, PT ;  /* 0x7f8000000700780c */ /* 0x000fe20003fa6070 */
[----:B------:R-:W-:-:S02]  /*1500*/  FFMA.FTZ R2, R3, R2, R11 ;  /* 0x0000000203027223 */ /* 0x000fc4000001000b */
[----:B------:R-:W-:Y:S01]  /*1510*/  FFMA.FTZ R10, R21, R22, R21 ;  /* 0x00000016150a7223 */ /* 0x000fe20000010015 */
[----:B------:R-:W-:Y:S01]  /*1520*/  FSEL R22, RZ, -23, P6 ;  /* 0xc1b80000ff167808 */ /* 0x000fe20003000000 */
[----:B------:R-:W-:Y:S02]  /*1530*/  FFMA.FTZ R20, R9, R20, R9 ;  /* 0x0000001409147223 */ /* 0x000fe40000010009 */
[C---:B------:R-:W-:Y:S02]  /*1540*/  FFMA.FTZ R21, R3.reuse, R2, R16 ;  /* 0x0000000203157223 */ /* 0x040fe40000010010 */
[----:B------:R-:W-:Y:S02]  /*1550*/  IMAD.MOV.U32 R24, RZ, RZ, R4 ;  /* 0x000000ffff187224 */ /* 0x000fe400078e0004 */
[----:B------:R-:W-:Y:S02]  /*1560*/  FFMA.FTZ R9, R3, R14, RZ ;  /* 0x0000000e03097223 */ /* 0x000fe400000100ff */
[----:B------:R-:W-:Y:S01]  /*1570*/  IMAD.MOV.U32 R11, RZ, RZ, R0 ;  /* 0x000000ffff0b7224 */ /* 0x000fe200078e0000 */
[----:B------:R-:W-:Y:S05]  /*1580*/  @!P2 BRA `(.L_x_5) ;  /* 0x000004a00000a947 */ /* 0x000fea0003800000 */
[----:B-1----:R-:W-:Y:S01]  /*1590*/  @!P0 FMUL.FTZ R11, RZ, R23 ;  /* 0x00000017ff0b8220 */ /* 0x002fe20000410000 */
[----:B0-----:R-:W-:Y:S01]  /*15a0*/  @!P0 MOV R4, RZ ;  /* 0x000000ff00048202 */ /* 0x001fe20000000f00 */
[----:B------:R-:W-:Y:S05]  /*15b0*/  @!P0 BRA `(.L_x_5) ;  /* 0x0000047000008947 */ /* 0x000fea0003800000 */
[----:B------:R-:W-:Y:S02]  /*15c0*/  UMOV UR6, 32@lo(__cudart_i2opi_f) ;  /* 0x0000000000067882 */ /* 0x000fe40000000000 */
[----:B------:R-:W-:Y:S01]  /*15d0*/  UMOV UR7, 32@hi(__cudart_i2opi_f) ;  /* 0x0000000000077882 */ /* 0x000fe20000000000 */
[----:B------:R-:W-:-:S02]  /*15e0*/  IMAD.U32 R28, RZ, RZ, UR6 ;  /* 0x00000006ff1c7e24 */ /* 0x000fc4000f8e00ff */
[----:B------:R-:W-:-:S05]  /*15f0*/  IMAD.U32 R29, RZ, RZ, UR7 ;  /* 0x00000007ff1d7e24 */ /* 0x000fca000f8e00ff */
[----:B------:R-:W2:Y:S04]  /*1600*/  LDG.E.CONSTANT R16, [R28.64] ;  /* 0x000000041c107981 */ /* 0x000ea8000c1e9900 */
[----:B------:R-:W3:Y:S04]  /*1610*/  LDG.E.CONSTANT R18, [R28.64+0x4] ;  /* 0x000004041c127981 */ /* 0x000ee8000c1e9900 */
[----:B------:R-:W4:Y:S01]  /*1620*/  LDG.E.CONSTANT R4, [R28.64+0x8] ;  /* 0x000008041c047981 */ /* 0x000f22000c1e9900 */
[----:B------:R-:W-:Y:S02]  /*1630*/  IMAD.SHL.U32 R11, R23, 0x100, RZ ;  /* 0x00000100170b7824 */ /* 0x000fe400078e00ff */
[----:B------:R-:W-:Y:S01]  /*1640*/  IMAD.MOV.U32 R3, RZ, RZ, RZ ;  /* 0x000000ffff037224 */ /* 0x000fe200078e00ff */
[----:B------:R-:W5:Y:S02]  /*1650*/  LDG.E.CONSTANT R19, [R28.64+0xc] ;  /* 0x00000c041c137981 */ /* 0x000f64000c1e9900 */
[----:B------:R-:W-:-:S05]  /*1660*/  LOP3.LUT R11, R11, 0x80000000, RZ, 0xfc, !PT ;  /* 0x800000000b0b7812 */ /* 0x000fca00078efcff */
[----:B--2---:R-:W-:-:S05]  /*1670*/  IMAD.WIDE.U32 R16, R16, R11, RZ ;  /* 0x0000000b10107225 */ /* 0x004fca00078e00ff */
[----:B------:R-:W-:Y:S01]  /*1680*/  MOV R2, R17 ;  /* 0x0000001100027202 */ /* 0x000fe20000000f00 */
[----:B------:R0:W-:Y:S04]  /*1690*/  STL [R1], R16 ;  /* 0x0000001001007387 */ /* 0x0001e80000100800 */
[----:B---3--:R-:W-:Y:S02]  /*16a0*/  IMAD.WIDE.U32 R2, R11, R18, R2 ;  /* 0x000000120b027225 */ /* 0x008fe400078e0002 */
[----:B------:R-:W2:Y:S02]  /*16b0*/  LDG.E.CONSTANT R18, [R28.64+0x10] ;  /* 0x000010041c127981 */ /* 0x000ea4000c1e9900 */
[----:B------:R-:W-:Y:S02]  /*16c0*/  IMAD.MOV.U32 R17, RZ, RZ, RZ ;  /* 0x000000ffff117224 */ /* 0x000fe400078e00ff */
[----:B0-----:R-:W-:-:S04]  /*16d0*/  IMAD.MOV.U32 R16, RZ, RZ, R3 ;  /* 0x000000ffff107224 */ /* 0x001fc800078e0003 */
[C---:B----4-:R-:W-:Y:S02]  /*16e0*/  IMAD.WIDE.U32 R16, R11.reuse, R4, R16 ;  /* 0x000000040b107225 */ /* 0x050fe400078e0010 */
[----:B------:R-:W3:Y:S02]  /*16f0*/  LDG.E.CONSTANT R4, [R28.64+0x14] ;  /* 0x000014041c047981 */ /* 0x000ee4000c1e9900 */
[----:B------:R-:W-:Y:S02]  /*1700*/  IMAD.MOV.U32 R3, RZ, RZ, RZ ;  /* 0x000000ffff037224 */ /* 0x000fe400078e00ff */
[----:B------:R0:W-:Y:S02]  /*1710*/  STL [R27], R2 ;  /* 0x000000021b007387 */ /* 0x0001e40000100800 */
[----:B0-----:R-:W-:Y:S02]  /*1720*/  MOV R2, R17 ;  /* 0x0000001100027202 */ /* 0x001fe40000000f00 */
[----:B------:R0:W-:Y:S03]  /*1730*/  STL [R27+0x4], R16 ;  /* 0x000004101b007387 */ /* 0x0001e60000100800 */
[----:B-----5:R-:W-:-:S04]  /*1740*/  IMAD.WIDE.U32 R2, R11, R19, R2 ;  /* 0x000000130b027225 */ /* 0x020fc800078e0002 */
[----:B------:R-:W-:Y:S02]  /*1750*/  IMAD.MOV.U32 R17, RZ, RZ, RZ ;  /* 0x000000ffff117224 */ /* 0x000fe400078e00ff */
[----:B0-----:R-:W-:Y:S01]  /*1760*/  IMAD.MOV.U32 R16, RZ, RZ, R3 ;  /* 0x000000ffff107224 */ /* 0x001fe200078e0003 */
[----:B------:R-:W-:-:S04]  /*1770*/  SHF.R.U32.HI R3, RZ, 0x17, R23 ;  /* 0x00000017ff037819 */ /* 0x000fc80000011617 */
[----:B------:R-:W-:-:S04]  /*1780*/  SGXT.U32 R3, R3, 0x8 ;  /* 0x000000080303781a */ /* 0x000fc80000000000 */
[----:B------:R-:W-:-:S04]  /*1790*/  IADD3 R3, R3, -0x80, RZ ;  /* 0xffffff8003037810 */ /* 0x000fc80007ffe0ff */
[----:B------:R-:W-:Y:S01]  /*17a0*/  SHF.R.U32.HI R3, RZ, 0x3, R3 ;  /* 0x00000003ff037819 */ /* 0x000fe20000011603 */
[----:B------:R0:W-:Y:S01]  /*17b0*/  STL [R27+0x8], R2 ;  /* 0x000008021b007387 */ /* 0x0001e20000100800 */
[----:B--2---:R-:W-:-:S05]  /*17c0*/  IMAD.WIDE.U32 R18, R11, R18, R16 ;  /* 0x000000120b127225 */ /* 0x004fca00078e0010 */
[----:B------:R-:W-:Y:S02]  /*17d0*/  MOV R16, R19 ;  /* 0x0000001300107202 */ /* 0x000fe40000000f00 */
[----:B------:R-:W-:-:S04]  /*17e0*/  SHF.R.U32.HI R19, RZ, 0x17, R23 ;  /* 0x00000017ff137819 */ /* 0x000fc80000011617 */
[----:B------:R-:W-:Y:S01]  /*17f0*/  LOP3.LUT R19, R19, 0x1f, RZ, 0xc0, !PT ;  /* 0x0000001f13137812 */ /* 0x000fe200078ec0ff */
[----:B---3--:R-:W-:Y:S01]  /*1800*/  IMAD.WIDE.U32 R16, R4, R11, R16 ;  /* 0x0000000b04107225 */ /* 0x008fe200078e0010 */
[----:B------:R-:W-:Y:S02]  /*1810*/  LOP3.LUT R4, R3, 0x1ffffffc, RZ, 0xc0, !PT ;  /* 0x1ffffffc03047812 */ /* 0x000fe400078ec0ff */
[----:B------:R-:W-:-:S03]  /*1820*/  ISETP.NE.AND P6, PT, R19, RZ, PT ;  /* 0x000000ff1300720c */ /* 0x000fc60003fc5270 */
[----:B------:R-:W-:Y:S01]  /*1830*/  IMAD.IADD R29, R1, 0x1, -R4 ;  /* 0x00000001011d7824 */ /* 0x000fe200078e0a04 */
[----:B------:R-:W-:Y:S04]  /*1840*/  STL [R27+0xc], R18 ;  /* 0x00000c121b007387 */ /* 0x000fe80000100800 */
[----:B------:R1:W-:Y:S04]  /*1850*/  STL [R27+0x10], R16 ;  /* 0x000010101b007387 */ /* 0x0003e80000100800 */
[----:B------:R2:W-:Y:S04]  /*1860*/  STL [R1+0x18], R17 ;  /* 0x0000181101007387 */ /* 0x0005e80000100800 */
[----:B------:R-:W3:Y:S04]  /*1870*/  LDL R4, [R29+0x18] ;  /* 0x000018001d047983 */ /* 0x000ee80000100800 */
[----:B------:R-:W4:Y:S04]  /*1880*/  LDL R3, [R29+0x14] ;  /* 0x000014001d037983 */ /* 0x000f280000100800 */
[----:B------:R-:W5:Y:S01]  /*1890*/  @P6 LDL R25, [R29+0x10] ;  /* 0x000010001d196983 */ /* 0x000f620000100800 */
[----:B------:R-:W-:-:S02]  /*18a0*/  @P6 IADD3 R26, -R19, 0x20, RZ ;  /* 0x00000020131a6810 */ /* 0x000fc40007ffe1ff */
[-C--:B---3--:R-:W-:Y:S02]  /*18b0*/  @P6 SHF.L.U32 R11, R4, R19.reuse, RZ ;  /* 0x00000013040b6219 */ /* 0x088fe400000006ff */
[-C--:B----4-:R-:W-:Y:S02]  /*18c0*/  @P6 SHF.R.U32.HI R28, RZ, R26.reuse, R3 ;  /* 0x0000001aff1c6219 */ /* 0x090fe40000011603 */
[----:B------:R-:W-:Y:S02]  /*18d0*/  @P6 SHF.L.U32 R19, R3, R19, RZ ;  /* 0x0000001303136219 */ /* 0x000fe400000006ff */
[----:B-----5:R-:W-:Y:S01]  /*18e0*/  @P6 SHF.R.U32.HI R26, RZ, R26, R25 ;  /* 0x0000001aff1a6219 */ /* 0x020fe20000011619 */
[----:B------:R-:W-:-:S04]  /*18f0*/  @P6 IMAD.IADD R4, R11, 0x1, R28 ;  /* 0x000000010b046824 */ /* 0x000fc800078e021c */
[----:B------:R-:W-:Y:S01]  /*1900*/  @P6 IMAD.IADD R3, R19, 0x1, R26 ;  /* 0x0000000113036824 */ /* 0x000fe200078e021a */
[----:B0-----:R-:W-:-:S04]  /*1910*/  SHF.R.S32.HI R2, RZ, 0x1d, R4 ;  /* 0x0000001dff027819 */ /* 0x001fc80000011404 */
[C---:B-1----:R-:W-:Y:S02]  /*1920*/  SHF.L.U32 R16, R3.reuse, 0x2, RZ ;  /* 0x0000000203107819 */ /* 0x042fe400000006ff */
[----:B------:R-:W-:Y:S02]  /*1930*/  SGXT R2, R2, 0x1 ;  /* 0x000000010202781a */ /* 0x000fe40000000200 */
[----:B------:R-:W-:Y:S02]  /*1940*/  SHF.L.U32.HI R19, R3, 0x2, R4 ;  /* 0x0000000203137819 */ /* 0x000fe40000010604 */
[-C--:B------:R-:W-:Y:S02]  /*1950*/  LOP3.LUT R16, R16, R2.reuse, RZ, 0x3c, !PT ;  /* 0x0000000210107212 */ /* 0x080fe400078e3cff */
[----:B--2---:R-:W-:-:S04]  /*1960*/  LOP3.LUT R17, R19, R2, RZ, 0x3c, !PT ;  /* 0x0000000213117212 */ /* 0x004fc800078e3cff */
[----:B------:R-:W0:Y:S01]  /*1970*/  I2F.F64.S64 R2, R16 ;  /* 0x0000001000027312 */ /* 0x000e220000301c00 */
[----:B------:R-:W-:-:S04]  /*1980*/  LOP3.LUT R11, R23, 0x80000000, RZ, 0xc0, !PT ;  /* 0x80000000170b7812 */ /* 0x000fc800078ec0ff */
[----:B------:R-:W-:Y:S02]  /*1990*/  ISETP.NE.AND P6, PT, R11, RZ, PT ;  /* 0x000000ff0b00720c */ /* 0x000fe40003fc5270 */
[----:B------:R-:W-:-:S04]  /*19a0*/  SHF.R.U32.HI R4, RZ, 0x1e, R4 ;  /* 0x0000001eff047819 */ /* 0x000fc80000011604 */
[----:B------:R-:W-:Y:S01]  /*19b0*/  LEA.HI R4, R19, R4, RZ, 0x1 ;  /* 0x0000000413047211 */ /* 0x000fe200078f08ff */
[----:B0-----:R-:W0:-:S06]  /*19c0*/  DMUL R2, R2, c[0x2][0x0] ;  /* 0x0080000002027a28 */ /* 0x001e0c0000000000 */
[----:B------:R-:W-:Y:S01]  /*19d0*/  @P6 IMAD.MOV R4, RZ, RZ, -R4 ;  /* 0x000000ffff046224 */ /* 0x000fe200078e0a04 */
[----:B------:R-:W-:-:S03]  /*19e0*/  ISETP.GT.AND P6, PT, R19, -0x1, PT ;  /* 0xffffffff1300780c */ /* 0x000fc60003fc4270 */
[----:B0-----:R-:W0:Y:S10]  /*19f0*/  F2F.F32.F64 R2, R2 ;  /* 0x0000000200027310 */ /* 0x001e340000301000 */
[----:B------:R-:W-:-:S04]  /*1a00*/  @!P6 LOP3.LUT R11, R11, 0x80000000, RZ, 0x3c, !PT ;  /* 0x800000000b0be812 */ /* 0x000fc800078e3cff */
[----:B------:R-:W-:-:S04]  /*1a10*/  ISETP.NE.AND P6, PT, R11, RZ, PT ;  /* 0x000000ff0b00720c */ /* 0x000fc80003fc5270 */
[----:B0-----:R-:W-:-:S04]  /*1a20*/  FSEL R11, R2, -R2, !P6 ;  /* 0x80000002020b7208 */ /* 0x001fc80007000000 */
.L_x_5:
[----:B-1----:R-:W-:Y:S05]  /*1a30*/  BSYNC B0 ;  /* 0x0000000000007941 */ /* 0x002fea0003800000 */
.L_x_4:
[----:B------:R-:W-:Y:S01]  /*1a40*/  IADD3 R19, R4, 0x1, RZ ;  /* 0x0000000104137810 */ /* 0x000fe20007ffe0ff */
[----:B------:R-:W-:Y:S01]  /*1a50*/  BSSY B0, `(.L_x_6) ;  /* 0x0000056000007945 */ /* 0x000fe20003800000 */
[----:B------:R-:W-:Y:S02]  /*1a60*/  FFMA.FTZ R13, R13, 1.1920928955078125e-07, R22 ;  /* 0x340000000d0d7823 */ /* 0x000fe40000010016 */
[----:B------:R-:W-:Y:S01]  /*1a70*/  FFMA.FTZ R14, R9, R21, R14 ;  /* 0x00000015090e7223 */ /* 0x000fe2000001000e */
[----:B------:R-:W-:Y:S01]  /*1a80*/  LOP3.LUT R9, R19, 0x1, RZ, 0xc0, !PT ;  /* 0x0000000113097812 */ /* 0x000fe200078ec0ff */
[----:B------:R-:W-:Y:S01]  /*1a90*/  FFMA.FTZ R15, R15, 0.69314718246459960938, R20 ;  /* 0x3f3172180f0f7823 */ /* 0x000fe20000010014 */
[----:B------:R-:W-:Y:S01]  /*1aa0*/  @P5 MOV R20, 0x7f800000 ;  /* 0x7f80000000145802 */ /* 0x000fe20000000f00 */
[----:B------:R-:W-:Y:S02]  /*1ab0*/  IMAD R12, R12, 0x20, R5 ;  /* 0x000000200c0c7824 */ /* 0x000fe400078e0205 */
[----:B------:R-:W-:-:S02]  /*1ac0*/  IMAD.MOV.U32 R18, RZ, RZ, -0x46b2bead ;  /* 0xb94d4153ff127424 */ /* 0x000fc400078e00ff */
[----:B------:R-:W-:Y:S02]  /*1ad0*/  FMUL.FTZ R21, R8, R8 ;  /* 0x0000000808157220 */ /* 0x000fe40000410000 */
[----:B------:R-:W-:Y:S01]  /*1ae0*/  @!P4 IMAD.MOV.U32 R22, RZ, RZ, 0x37cbac00 ;  /* 0x37cbac00ff16c424 */ /* 0x000fe200078e00ff */
        /* <DEDUP_REMOVED lines=9> */
[----:B0-----:R-:W3:Y:S04]  /*1b80*/  LDG.E.CONSTANT R4, [R2.64+0x4] ;  /* 0x0000040402047981 */ /* 0x001ee8000c1e9900 */
[----:B------:R-:W4:Y:S01]  /*1b90*/  LDG.E.CONSTANT R0, [R2.64+0x8] ;  /* 0x0000080402007981 */ /* 0x000f22000c1e9900 */
[----:B------:R-:W-:-:S03]  /*1ba0*/  IMAD.SHL.U32 R25, R23, 0x100, RZ ;  /* 0x0000010017197824 */ /* 0x000fc600078e00ff */
[----:B------:R0:W5:Y:S02]  /*1bb0*/  LDG.E.CONSTANT R16, [R2.64+0xc] ;  /* 0x00000c0402107981 */ /* 0x000164000c1e9900 */
[----:B------:R-:W-:Y:S02]  /*1bc0*/  LOP3.LUT R25, R25, 0x80000000, RZ, 0xfc, !PT ;  /* 0x8000000019197812 */ /* 0x000fe400078efcff */
[----:B------:R0:W3:Y:S01]  /*1bd0*/  LDG.E.CONSTANT R24, [R2.64+0x10] ;  /* 0x0000100402187981 */ /* 0x0000e2000c1e9900 */
[----:B------:R-:W-:Y:S02]  /*1be0*/  IMAD.MOV.U32 R5, RZ, RZ, RZ ;  /* 0x000000ffff057224 */ /* 0x000fe400078e00ff */
[----:B--2---:R-:W-:-:S05]  /*1bf0*/  IMAD.WIDE.U32 R28, R28, R25, RZ ;  /* 0x000000191c1c7225 */ /* 0x004fca00078e00ff */
[----:B------:R1:W-:Y:S02]  /*1c00*/  STL [R1], R28 ;  /* 0x0000001c01007387 */ /* 0x0003e40000100800 */
[----:B-1----:R-:W-:Y:S02]  /*1c10*/  IMAD.MOV.U32 R28, RZ, RZ, R29 ;  /* 0x000000ffff1c7224 */ /* 0x002fe400078e001d */
[----:B------:R-:W-:-:S04]  /*1c20*/  IMAD.MOV.U32 R29, RZ, RZ, RZ ;  /* 0x000000ffff1d7224 */ /* 0x000fc800078e00ff */
[----:B---3--:R-:W-:-:S05]  /*1c30*/  IMAD.WIDE.U32 R28, R25, R4, R28 ;  /* 0x00000004191c7225 */ /* 0x008fca00078e001c */
[----:B------:R-:W-:-:S05]  /*1c40*/  MOV R4, R29 ;  /* 0x0000001d00047202 */ /* 0x000fca0000000f00 */
[----:B----4-:R-:W-:Y:S02]  /*1c50*/  IMAD.WIDE.U32 R4, R25, R0, R4 ;  /* 0x0000000019047225 */ /* 0x010fe400078e0004 */
[----:B------:R0:W2:Y:S02]  /*1c60*/  LDG.E.CONSTANT R0, [R2.64+0x14] ;  /* 0x0000140402007981 */ /* 0x0000a4000c1e9900 */
[----:B0-----:R-:W-:Y:S02]  /*1c70*/  IMAD.MOV.U32 R2, RZ, RZ, R5 ;  /* 0x000000ffff027224 */ /* 0x001fe400078e0005 */
[----:B------:R-:W-:-:S04]  /*1c80*/  IMAD.MOV.U32 R3, RZ, RZ, RZ ;  /* 0x000000ffff037224 */ /* 0x000fc800078e00ff */
[----:B-----5:R-:W-:-:S04]  /*1c90*/  IMAD.WIDE.U32 R2, R25, R16, R2 ;  /* 0x0000001019027225 */ /* 0x020fc800078e0002 */
[----:B------:R-:W-:Y:S01]  /*1ca0*/  IMAD.MOV.U32 R17, RZ, RZ, RZ ;  /* 0x000000ffff117224 */ /* 0x000fe200078e00ff */
[----:B------:R-:W-:Y:S01]  /*1cb0*/  MOV R16, R3 ;  /* 0x0000000300107202 */ /* 0x000fe20000000f00 */
[----:B------:R0:W-:Y:S04]  /*1cc0*/  STL [R27+0x4], R4 ;  /* 0x000004041b007387 */ /* 0x0001e80000100800 */
[----:B------:R-:W-:Y:S01]  /*1cd0*/  IMAD.WIDE.U32 R16, R25, R24, R16 ;  /* 0x0000001819107225 */ /* 0x000fe200078e0010 */
[----:B------:R-:W-:-:S03]  /*1ce0*/  SHF.R.U32.HI R26, RZ, 0x17, R23 ;  /* 0x00000017ff1a7819 */ /* 0x000fc60000011617 */
[----:B------:R-:W-:Y:S02]  /*1cf0*/  IMAD.MOV.U32 R5, RZ, RZ, RZ ;  /* 0x000000ffff057224 */ /* 0x000fe400078e00ff */
[----:B0-----:R-:W-:Y:S01]  /*1d00*/  IMAD.MOV.U32 R4, RZ, RZ, R17 ;  /* 0x000000ffff047224 */ /* 0x001fe200078e0011 */
[----:B------:R0:W-:Y:S04]  /*1d10*/  STL [R27], R28 ;  /* 0x0000001c1b007387 */ /* 0x0001e80000100800 */
[----:B------:R1:W-:Y:S04]  /*1d20*/  STL [R27+0x8], R2 ;  /* 0x000008021b007387 */ /* 0x0003e80000100800 */
[----:B------:R-:W-:Y:S01]  /*1d30*/  STL [R27+0xc], R16 ;  /* 0x00000c101b007387 */ /* 0x000fe20000100800 */
[----:B--2---:R-:W-:Y:S01]  /*1d40*/  IMAD.WIDE.U32 R24, R0, R25, R4 ;  /* 0x0000001900187225 */ /* 0x004fe200078e0004 */
[----:B------:R-:W-:-:S02]  /*1d50*/  SGXT.U32 R0, R26, 0x8 ;  /* 0x000000081a00781a */ /* 0x000fc40000000000 */
[----:B------:R-:W-:Y:S02]  /*1d60*/  SHF.R.U32.HI R26, RZ, 0x17, R23 ;  /* 0x00000017ff1a7819 */ /* 0x000fe40000011617 */
[----:B------:R-:W-:Y:S02]  /*1d70*/  IADD3 R0, R0, -0x80, RZ ;  /* 0xffffff8000007810 */ /* 0x000fe40007ffe0ff */
[----:B------:R-:W-:Y:S02]  /*1d80*/  LOP3.LUT R26, R26, 0x1f, RZ, 0xc0, !PT ;  /* 0x0000001f1a1a7812 */ /* 0x000fe400078ec0ff */
[----:B------:R-:W-:Y:S02]  /*1d90*/  SHF.R.U32.HI R0, RZ, 0x3, R0 ;  /* 0x00000003ff007819 */ /* 0x000fe40000011600 */
[----:B------:R-:W-:Y:S02]  /*1da0*/  ISETP.NE.AND P0, PT, R26, RZ, PT ;  /* 0x000000ff1a00720c */ /* 0x000fe40003f05270 */
[----:B------:R-:W-:Y:S01]  /*1db0*/  LOP3.LUT R0, R0, 0x1ffffffc, RZ, 0xc0, !PT ;  /* 0x1ffffffc00007812 */ /* 0x000fe200078ec0ff */
[----:B------:R2:W-:Y:S03]  /*1dc0*/  STL [R27+0x10], R24 ;  /* 0x000010181b007387 */ /* 0x0005e60000100800 */
[----:B------:R-:W-:Y:S01]  /*1dd0*/  IADD3 R29, R1, -R0, RZ ;  /* 0x80000000011d7210 */ /* 0x000fe20007ffe0ff */
[----:B------:R3:W-:Y:S04]  /*1de0*/  STL [R1+0x18], R25 ;  /* 0x0000181901007387 */ /* 0x0007e80000100800 */
[----:B------:R-:W4:Y:S04]  /*1df0*/  LDL R0, [R29+0x18] ;  /* 0x000018001d007983 */ /* 0x000f280000100800 */
[----:B------:R-:W5:Y:S04]  /*1e00*/  LDL R3, [R29+0x14] ;  /* 0x000014001d037983 */ /* 0x000f680000100800 */
[----:B------:R-:W2:Y:S01]  /*1e10*/  @P0 LDL R17, [R29+0x10] ;  /* 0x000010001d110983 */ /* 0x000ea20000100800 */
[----:B0-----:R-:W-:-:S02]  /*1e20*/  @P0 IADD3 R28, -R26, 0x20, RZ ;  /* 0x000000201a1c0810 */ /* 0x001fc40007ffe1ff */
[----:B------:R-:W-:-:S04]  /*1e30*/  LOP3.LUT R23, R23, 0x80000000, RZ, 0xc0, !PT ;  /* 0x8000000017177812 */ /* 0x000fc800078ec0ff */
[----:B------:R-:W-:Y:S02]  /*1e40*/  ISETP.NE.AND P2, PT, R23, RZ, PT ;  /* 0x000000ff1700720c */ /* 0x000fe40003f45270 */
[----:B----4-:R-:W-:Y:S02]  /*1e50*/  @P0 SHF.L.U32 R4, R0, R26, RZ ;  /* 0x0000001a00040219 */ /* 0x010fe400000006ff */
[----:B-----5:R-:W-:Y:S02]  /*1e60*/  @P0 SHF.R.U32.HI R5, RZ, R28, R3 ;  /* 0x0000001cff050219 */ /* 0x020fe40000011603 */
[----:B-1----:R-:W-:Y:S02]  /*1e70*/  @P0 SHF.L.U32 R2, R3, R26, RZ ;  /* 0x0000001a03020219 */ /* 0x002fe400000006ff */
[----:B--2---:R-:W-:Y:S01]  /*1e80*/  @P0 SHF.R.U32.HI R17, RZ, R28, R17 ;  /* 0x0000001cff110219 */ /* 0x004fe20000011611 */
[----:B------:R-:W-:-:S04]  /*1e90*/  @P0 IMAD.IADD R0, R4, 0x1, R5 ;  /* 0x0000000104000824 */ /* 0x000fc800078e0205 */
[----:B------:R-:W-:Y:S01]  /*1ea0*/  @P0 IMAD.IADD R3, R2, 0x1, R17 ;  /* 0x0000000102030824 */ /* 0x000fe200078e0211 */
[----:B------:R-:W-:-:S03]  /*1eb0*/  SHF.R.S32.HI R4, RZ, 0x1d, R0 ;  /* 0x0000001dff047819 */ /* 0x000fc60000011400 */
[C---:B------:R-:W-:Y:S01]  /*1ec0*/  IMAD.SHL.U32 R2, R3.reuse, 0x4, RZ ;  /* 0x0000000403027824 */ /* 0x040fe200078e00ff */
[----:B------:R-:W-:Y:S02]  /*1ed0*/  SGXT R4, R4, 0x1 ;  /* 0x000000010404781a */ /* 0x000fe40000000200 */
[----:B------:R-:W-:Y:S02]  /*1ee0*/  SHF.L.U32.HI R17, R3, 0x2, R0 ;  /* 0x0000000203117819 */ /* 0x000fe40000010600 */
[-C--:B------:R-:W-:Y:S02]  /*1ef0*/  LOP3.LUT R2, R2, R4.reuse, RZ, 0x3c, !PT ;  /* 0x0000000402027212 */ /* 0x080fe400078e3cff */
[----:B------:R-:W-:-:S06]  /*1f00*/  LOP3.LUT R3, R17, R4, RZ, 0x3c, !PT ;  /* 0x0000000411037212 */ /* 0x000fcc00078e3cff */
[----:B------:R-:W0:Y:S01]  /*1f10*/  I2F.F64.S64 R2, R2 ;  /* 0x0000000200027312 */ /* 0x000e220000301c00 */
[----:B------:R-:W-:Y:S01]  /*1f20*/  ISETP.GT.AND P0, PT, R17, -0x1, PT ;  /* 0xffffffff1100780c */ /* 0x000fe20003f04270 */
[----:B0-----:R-:W0:-:S12]  /*1f30*/  DMUL R4, R2, c[0x2][0x0] ;  /* 0x0080000002047a28 */ /* 0x001e180000000000 */
[----:B------:R-:W-:Y:S01]  /*1f40*/  @!P0 LOP3.LUT R23, R23, 0x80000000, RZ, 0x3c, !PT ;  /* 0x8000000017178812 */ /* 0x000fe200078e3cff */
[----:B0-----:R-:W0:Y:S01]  /*1f50*/  F2F.F32.F64 R4, R4 ;  /* 0x0000000400047310 */ /* 0x001e220000301000 */
[----:B------:R-:W-:Y:S02]  /*1f60*/  SHF.R.U32.HI R0, RZ, 0x1e, R0 ;  /* 0x0000001eff007819 */ /* 0x000fe40000011600 */
[----:B------:R-:W-:Y:S02]  /*1f70*/  ISETP.NE.AND P0, PT, R23, RZ, PT ;  /* 0x000000ff1700720c */ /* 0x000fe40003f05270 */
[----:B------:R-:W-:-:S04]  /*1f80*/  LEA.HI R24, R17, R0, RZ, 0x1 ;  /* 0x0000000011187211 */ /* 0x000fc800078f08ff */
[----:B------:R-:W-:Y:S02]  /*1f90*/  @P2 IADD3 R24, -R24, RZ, RZ ;  /* 0x000000ff18182210 */ /* 0x000fe40007ffe1ff */
[----:B0-----:R-:W-:-:S02]  /*1fa0*/  FSEL R0, R4, -R4, !P0 ;  /* 0x8000000404007208 */ /* 0x001fc40004000000 */
.L_x_7:
[----:B---3--:R-:W-:Y:S05]  /*1fb0*/  BSYNC B0 ;  /* 0x0000000000007941 */ /* 0x008fea0003800000 */
.L_x_6:
[----:B------:R-:W-:Y:S01]  /*1fc0*/  @P5 FFMA.FTZ R15, R7, R20, +INF ;  /* 0x7f800000070f5423 */ /* 0x000fe20000010014 */
[----:B------:R-:W-:Y:S01]  /*1fd0*/  ISETP.GE.U32.AND P5, PT, R6, 0x7f800000, PT ;  /* 0x7f8000000600780c */ /* 0x000fe20003fa6070 */
[----:B------:R-:W-:Y:S01]  /*1fe0*/  IMAD.MOV.U32 R3, RZ, RZ, 0x3c0885e4 ;  /* 0x3c0885e4ff037424 */ /* 0x000fe200078e00ff */
[----:B------:R-:W-:Y:S01]  /*1ff0*/  ISETP.NE.U32.AND P2, PT, R9, 0x1, PT ;  /* 0x000000010900780c */ /* 0x000fe20003f45070 */
[----:B------:R-:W-:Y:S01]  /*2000*/  @!P4 FFMA.FTZ R18, R21, R22, -0.0013887860113754868507 ;  /* 0xbab607ed1512c423 */ /* 0x000fe20000010016 */
[----:B------:R-:W-:Y:S01]  /*2010*/  FSETP.NEU.AND P0, PT, R7, RZ, PT ;  /* 0x000000ff0700720b */ /* 0x000fe20003f0d000 */
[----:B------:R-:W-:Y:S01]  /*2020*/  @!P4 IMAD.MOV.U32 R3, RZ, RZ, 0x3d2aaabb ;  /* 0x3d2aaabbff03c424 */ /* 0x000fe200078e00ff */
[----:B------:R-:W-:Y:S01]  /*2030*/  LOP3.LUT R7, R24, 0x1, RZ, 0xc0, !PT ;  /* 0x0000000118077812 */ /* 0x000fe200078ec0ff */
[----:B------:R-:W-:Y:S01]  /*2040*/  FFMA.FTZ R13, R13, 0.69314718246459960938, R10 ;  /* 0x3f3172180d0d7823 */ /* 0x000fe2000001000a */
[----:B0-----:R-:W-:Y:S01]  /*2050*/  IADD3 R4, R12, 0x8, RZ ;  /* 0x000000080c047810 */ /* 0x001fe20007ffe0ff */
[----:B------:R-:W-:Y:S01]  /*2060*/  FFMA.FTZ R18, R21, R18, R3 ;  /* 0x0000001215127223 */ /* 0x000fe20000010003 */
[----:B------:R-:W-:Y:S01]  /*2070*/  FSEL R8, R8, 1, P4 ;  /* 0x3f80000008087808 */ /* 0x000fe20002000000 */
[----:B------:R-:W-:Y:S01]  /*2080*/  IMAD.MOV.U32 R2, RZ, RZ, -0x41d55558 ;  /* 0xbe2aaaa8ff027424 */ /* 0x000fe200078e00ff */
[----:B------:R-:W-:Y:S01]  /*2090*/  @!P4 MOV R2, 0xbeffffff ;  /* 0xbeffffff0002c802 */ /* 0x000fe20000000f00 */
[----:B------:R-:W-:Y:S01]  /*20a0*/  @P5 IMAD.MOV.U32 R3, RZ, RZ, 0x7f800000 ;  /* 0x7f800000ff035424 */ /* 0x000fe200078e00ff */
[----:B------:R-:W-:Y:S01]  /*20b0*/  ISETP.GE.AND P4, PT, R4, c[0x0][0x168], PT ;  /* 0x00005a0004007a0c */ /* 0x000fe20003f86270 */
[----:B------:R-:W-:Y:S01]  /*20c0*/  HFMA2.MMA R9, -RZ, RZ, 1.0078125, -8.98838043212890625e-05 ;  /* 0x3c0885e4ff097435 */ /* 0x000fe200000001ff */
[----:B------:R-:W-:Y:S01]  /*20d0*/  @!P2 IMAD.MOV.U32 R4, RZ, RZ, 0x37cbac00 ;  /* 0x37cbac00ff04a424 */ /* 0x000fe200078e00ff */
[----:B------:R-:W-:Y:S01]  /*20e0*/  MOV R16, 0xb94d4153 ;  /* 0xb94d415300107802 */ /* 0x000fe20000000f00 */
[----:B------:R-:W-:Y:S01]  /*20f0*/  @P5 FFMA.FTZ R13, R6, R3, +INF ;  /* 0x7f800000060d5423 */ /* 0x000fe20000010003 */
[----:B------:R-:W-:Y:S01]  /*2100*/  ISETP.NE.U32.AND P5, PT, R7, 0x1, PT ;  /* 0x000000010700780c */ /* 0x000fe20003fa5070 */
[----:B------:R-:W-:Y:S01]  /*2110*/  FMUL.FTZ R5, R11, R11 ;  /* 0x0000000b0b057220 */ /* 0x000fe20000410000 */
[----:B------:R-:W-:Y:S01]  /*2120*/  IADD3 R3, R12, 0x10, RZ ;  /* 0x000000100c037810 */ /* 0x000fe20007ffe0ff */
[----:B------:R-:W-:Y:S01]  /*2130*/  @P3 FFMA.FTZ R14, R14, -1, RZ ;  /* 0xbf8000000e0e3823 */ /* 0x000fe200000100ff */
[----:B------:R-:W-:Y:S01]  /*2140*/  FSETP.NEU.AND P3, PT, R6, RZ, PT ;  /* 0x000000ff0600720b */ /* 0x000fe20003f6d000 */
[----:B------:R-:W-:Y:S01]  /*2150*/  FMUL R15, R15, -2 ;  /* 0xc00000000f0f7820 */ /* 0x000fe20000400000 */
[----:B------:R-:W-:Y:S01]  /*2160*/  IADD3 R7, R12, 0x18, RZ ;  /* 0x000000180c077810 */ /* 0x000fe20007ffe0ff */
[----:B------:R-:W-:Y:S01]  /*2170*/  IMAD.MOV.U32 R10, RZ, RZ, -0x46b2bead ;  /* 0xb94d4153ff0a7424 */ /* 0x000fe200078e00ff */
[----:B------:R-:W-:Y:S01]  /*2180*/  LOP3.LUT P6, RZ, R19, 0x2, RZ, 0xc0, !PT ;  /* 0x0000000213ff7812 */ /* 0x000fe200078cc0ff */
[----:B------:R-:W-:Y:S01]  /*2190*/  @!P2 FFMA.FTZ R10, R5, R4, -0.0013887860113754868507 ;  /* 0xbab607ed050aa423 */ /* 0x000fe20000010004 */
[----:B------:R-:W-:Y:S01]  /*21a0*/  FSEL R4, R11, 1, P2 ;  /* 0x3f8000000b047808 */ /* 0x000fe20001000000 */
[----:B------:R-:W-:-:S02]  /*21b0*/  IMAD.MOV.U32 R6, RZ, RZ, -0x41d55558 ;  /* 0xbe2aaaa8ff067424 */ /* 0x000fc400078e00ff */
[----:B------:R-:W-:Y:S02]  /*21c0*/  FMUL R13, R13, -2 ;  /* 0xc00000000d0d7820 */ /* 0x000fe40000400000 */
[----:B------:R-:W-:Y:S02]  /*21d0*/  @!P2 IMAD.MOV.U32 R9, RZ, RZ, 0x3d2aaabb ;  /* 0x3d2aaabbff09a424 */ /* 0x000fe400078e00ff */
[----:B------:R-:W-:Y:S01]  /*21e0*/  @!P2 IMAD.MOV.U32 R6, RZ, RZ, -0x41000001 ;  /* 0xbeffffffff06a424 */ /* 0x000fe200078e00ff */
[----:B------:R-:W-:Y:S01]  /*21f0*/  ISETP.GE.AND P2, PT, R3, c[0x0][0x168], PT ;  /* 0x00005a0003007a0c */ /* 0x000fe20003f46270 */
[----:B------:R-:W-:Y:S01]  /*2200*/  @!P5 IMAD.MOV.U32 R22, RZ, RZ, 0x37cbac00 ;  /* 0x37cbac00ff16d424 */ /* 0x000fe200078e00ff */
[----:B------:R-:W-:Y:S01]  /*2210*/  FSEL R3, R15, +INF , P0 ;  /* 0x7f8000000f037808 */ /* 0x000fe20000000000 */
[----:B------:R-:W-:Y:S01]  /*2220*/  IMAD.MOV.U32 R11, RZ, RZ, 0x3c0885e4 ;  /* 0x3c0885e4ff0b7424 */ /* 0x000fe200078e00ff */
[----:B------:R-:W-:Y:S01]  /*2230*/  ISETP.GE.AND P0, PT, R7, c[0x0][0x168], PT ;  /* 0x00005a0007007a0c */ /* 0x000fe20003f06270 */
[C---:B------:R-:W-:Y:S01]  /*2240*/  FMUL.FTZ R7, R0.reuse, R0 ;  /* 0x0000000000077220 */ /* 0x040fe20000410000 */
[----:B------:R-:W-:Y:S01]  /*2250*/  FSEL R15, R13, +INF , P3 ;  /* 0x7f8000000d0f7808 */ /* 0x000fe20001800000 */
[----:B------:R-:W-:Y:S01]  /*2260*/  FFMA.FTZ R10, R5, R10, R9 ;  /* 0x0000000a050a7223 */ /* 0x000fe20000010009 */
[----:B------:R-:W-:Y:S01]  /*2270*/  @!P5 MOV R11, 0x3d2aaabb ;  /* 0x3d2aaabb000bd802 */ /* 0x000fe20000000f00 */
[----:B------:R-:W-:Y:S01]  /*2280*/  @!P5 FFMA.FTZ R16, R7, R22, -0.0013887860113754868507 ;  /* 0xbab607ed0710d423 */ /* 0x000fe20000010016 */
[----:B------:R-:W0:Y:S01]  /*2290*/  MUFU.SQRT R3, R3 ;  /* 0x0000000300037308 */ /* 0x000e220000002000 */
[----:B------:R-:W-:Y:S01]  /*22a0*/  FFMA.FTZ R9, R21, R18, R2 ;  /* 0x0000001215097223 */ /* 0x000fe20000010002 */
[----:B------:R-:W-:Y:S01]  /*22b0*/  FSEL R0, R0, 1, P5 ;  /* 0x3f80000000007808 */ /* 0x000fe20002800000 */
[----:B------:R-:W-:Y:S01]  /*22c0*/  FFMA.FTZ R16, R7, R16, R11 ;  /* 0x0000001007107223 */ /* 0x000fe2000001000b */
[----:B------:R-:W-:Y:S01]  /*22d0*/  LOP3.LUT P3, RZ, R24, 0x2, RZ, 0xc0, !PT ;  /* 0x0000000218ff7812 */ /* 0x000fe2000786c0ff */
[----:B------:R-:W-:-:S02]  /*22e0*/  FFMA.FTZ R11, R5, R10, R6 ;  /* 0x0000000a050b7223 */ /* 0x000fc40000010006 */
[----:B------:R-:W-:Y:S01]  /*22f0*/  FFMA.FTZ R21, R21, R8, RZ ;  /* 0x0000000815157223 */ /* 0x000fe200000100ff */
[----:B------:R-:W1:Y:S01]  /*2300*/  MUFU.SQRT R15, R15 ;  /* 0x0000000f000f7308 */ /* 0x000e620000002000 */
[----:B------:R-:W-:Y:S02]  /*2310*/  IMAD.MOV.U32 R20, RZ, RZ, -0x41d55558 ;  /* 0xbe2aaaa8ff147424 */ /* 0x000fe400078e00ff */
[----:B------:R-:W-:Y:S02]  /*2320*/  FFMA.FTZ R5, R5, R4, RZ ;  /* 0x0000000405057223 */ /* 0x000fe400000100ff */
[----:B------:R-:W-:Y:S01]  /*2330*/  @!P5 IMAD.MOV.U32 R20, RZ, RZ, -0x41000001 ;  /* 0xbeffffffff14d424 */ /* 0x000fe200078e00ff */
[----:B------:R-:W-:Y:S01]  /*2340*/  ISETP.GE.AND P5, PT, R12, c[0x0][0x168], PT ;  /* 0x00005a000c007a0c */ /* 0x000fe20003fa6270 */
[----:B------:R-:W-:Y:S02]  /*2350*/  FFMA.FTZ R8, R21, R9, R8 ;  /* 0x0000000915087223 */ /* 0x000fe40000010008 */
[----:B------:R-:W-:-:S02]  /*2360*/  FFMA.FTZ R4, R5, R11, R4 ;  /* 0x0000000b05047223 */ /* 0x000fc40000010004 */
[C---:B------:R-:W-:Y:S02]  /*2370*/  FFMA.FTZ R16, R7.reuse, R16, R20 ;  /* 0x0000001007107223 */ /* 0x040fe40000010014 */
[----:B------:R-:W-:Y:S02]  /*2380*/  FFMA.FTZ R7, R7, R0, RZ ;  /* 0x0000000007077223 */ /* 0x000fe400000100ff */
[----:B------:R-:W-:Y:S02]  /*2390*/  @P1 FFMA.FTZ R8, R8, -1, RZ ;  /* 0xbf80000008081823 */ /* 0x000fe400000100ff */
[----:B------:R-:W-:Y:S02]  /*23a0*/  IMAD.MOV.U32 R13, RZ, RZ, 0x4 ;  /* 0x00000004ff0d7424 */ /* 0x000fe400078e00ff */
[----:B------:R-:W-:Y:S02]  /*23b0*/  @P6 FFMA.FTZ R4, R4, -1, RZ ;  /* 0xbf80000004046823 */ /* 0x000fe400000100ff */
[----:B------:R-:W-:-:S02]  /*23c0*/  FFMA.FTZ R16, R7, R16, R0 ;  /* 0x0000001007107223 */ /* 0x000fc40000010000 */
[C---:B0-----:R-:W-:Y:S02]  /*23d0*/  FMUL R7, R3.reuse, R14 ;  /* 0x0000000e03077220 */ /* 0x041fe40000400000 */
[----:B------:R-:W-:Y:S02]  /*23e0*/  FMUL R5, R3, R8 ;  /* 0x0000000803057220 */ /* 0x000fe40000400000 */
[----:B------:R-:W-:-:S04]  /*23f0*/  IMAD.WIDE R12, R12, R13, c[0x0][0x160] ;  /* 0x000058000c0c7625 */ /* 0x000fc800078e020d */
[----:B-1----:R-:W-:Y:S01]  /*2400*/  FMUL R3, R15, R4 ;  /* 0x000000040f037220 */ /* 0x002fe20000400000 */
[----:B------:R0:W-:Y:S01]  /*2410*/  @!P5 STG.E [R12.64], R7 ;  /* 0x000000070c00d986 */ /* 0x0001e2000c101904 */
[----:B------:R-:W-:-:S03]  /*2420*/  @P3 FFMA.FTZ R16, R16, -1, RZ ;  /* 0xbf80000010103823 */ /* 0x000fc600000100ff */
[----:B------:R0:W-:Y:S01]  /*2430*/  @!P4 STG.E [R12.64+0x20], R5 ;  /* 0x000020050c00c986 */ /* 0x0001e2000c101904 */
[----:B------:R-:W-:-:S03]  /*2440*/  FMUL R15, R15, R16 ;  /* 0x000000100f0f7220 */ /* 0x000fc60000400000 */
[----:B------:R0:W-:Y:S01]  /*2450*/  @!P2 STG.E [R12.64+0x40], R3 ;  /* 0x000040030c00a986 */ /* 0x0001e2000c101904 */
[----:B------:R-:W-:Y:S05]  /*2460*/  @P0 EXIT ;  /* 0x000000000000094d */ /* 0x000fea0003800000 */
[----:B------:R-:W-:Y:S01]  /*2470*/  STG.E [R12.64+0x60], R15 ;  /* 0x0000600f0c007986 */ /* 0x000fe2000c101904 */
[----:B------:R-:W-:Y:S05]  /*2480*/  EXIT ;  /* 0x000000000000794d */ /* 0x000fea0003800000 */
.L_x_8:
[----:B------:R-:W-:-:S00]  /*2490*/  BRA `(.L_x_8) ;  /* 0xfffffff000007947 */ /* 0x000fc0000383ffff */
[----:B------:R-:W-:-:S00]  /*24a0*/  NOP ;  /* 0x0000000000007918 */ /* 0x000fc00000000000 */
        /* <DEDUP_REMOVED lines=13> */
.L_x_9:


//--------------------- .nv.global.init           --------------------------
	.section	.nv.global.init,"aw",@progbits
	.align	4
.nv.global.init:
	.type		__cudart_i2opi_f,@object
	.size		__cudart_i2opi_f,(_$_str - __cudart_i2opi_f)
__cudart_i2opi_f:
        /*0000*/ 	.byte	0x41, 0x90, 0x43, 0x3c, 0x99, 0x95, 0x62, 0xdb, 0xc0, 0xdd, 0x34, 0xf5, 0xd1, 0x57, 0x27, 0xfc
        /*0010*/ 	.byte	0x29, 0x15, 0x44, 0x4e, 0x6e, 0x83, 0xf9, 0xa2
	.type		_$_str,@object
	.size		_$_str,(_$_str_$_2 - _$_str)
_$_str:
        /*0018*/ 	.byte	0x5f, 0x5f, 0x43, 0x55, 0x44, 0x41, 0x5f, 0x46, 0x54, 0x5a, 0x00
	.type		_$_str_$_2,@object
	.size		_$_str_$_2,(.L_1 - _$_str_$_2)
_$_str_$_2:
        /*0023*/ 	.byte	0x5f, 0x5f, 0x43, 0x55, 0x44, 0x41, 0x5f, 0x50, 0x52, 0x45, 0x43, 0x5f, 0x53, 0x51, 0x52, 0x54
        /*0033*/ 	.byte	0x00
.L_1:
